	.target	sm_90a

	.elftype	@"ET_EXEC"


//--------------------- .note.nv.tkinfo           --------------------------
	.section	.note.nv.tkinfo,"",@"SHT_NOTE"
	.sectionflags	@"SHF_NOTE_NV_TKINFO"
	.tkinfo
        /*0018*/ 	.word	0x00000002
        /*0030*/ 	.string	""
        /*0030*/ 	.string	"ptxas"
        /*0030*/ 	.string	"Cuda compilation tools, release 13.0, V13.0.88"
        /*0030*/ 	.string	"Build cuda_13.0.r13.0/compiler.36424714_0"
        /*0030*/ 	.string	"-arch sm_90a -m 64 "



//--------------------- .note.nv.cuinfo           --------------------------
	.section	.note.nv.cuinfo,"",@"SHT_NOTE"
	.sectionflags	@"SHF_NOTE_NV_CUINFO"
        /*0018*/ 	.short	0x0002
        /*001a*/ 	.short	0x005a
        /*001c*/ 	.short	0x0082
	.zero		2


//--------------------- .nv.info                  --------------------------
	.section	.nv.info,"",@"SHT_CUDA_INFO"
	.align	4


	//----- nvinfo : EIATTR_REGCOUNT
	.align		4
        /*0000*/ 	.byte	0x04, 0x2f
        /*0002*/ 	.short	(.L_15 - .L_14)
	.align		4
.L_14:
        /*0004*/ 	.word	index@(_ZN7cutlass13device_kernelINS_4gemm6kernel13GemmUniversalIN4cute5tupleIJiiiiEEENS1_10collective13CollectiveMmaINS1_34MainloopSm90TmaGmmaWarpSpecializedILi2ENS5_IJNS4_1CILi1EEESB_SB_EEENS1_35KernelTmaWarpSpecializedCooperativeEEENS5_IJNSA_ILi256EEENSA_ILi160EEESF_EEEaNS5_IJlSB_lEEEaSI_NS4_8TiledMMAINS4_8MMA_AtomIJNS4_4SM904GMMA26MMA_64x32x32_S32S8S8_SS_TNEEEENS4_6LayoutINS5_IJNSA_ILi2EEESB_SB_EEENS5_IJSB_NSA_ILi0EEESS_EEEEENS5_IJNS4_10UnderscoreESV_SV_EEEEENS4_13SM90_TMA_LOADENS4_14ComposedLayoutINS4_7SwizzleILi3ELi4ELi3EEENS4_18smem_ptr_flag_bitsILi8EEENSP_INS5_IJNSA_ILi8EEENSA_ILi128EEEEEENS5_IJS15_SB_EEEEEEEvNS4_8identityESY_S19_vS1A_EENS_8epilogue10collective6detail29Sm90TmaWarpSpecializedAdapterINS1D_15DefaultEpilogueIaSI_SI_NS1C_6thread17LinearCombinationIaLi1EiiLNS1H_9ScaleType4KindE0ELNS_15FloatRoundStyleE2EaEENS1_15EpilogueDefaultEEEEEvvEEEEvNT_6ParamsE)
        /*0008*/ 	.word	0x000000a8


	//----- nvinfo : EIATTR_FRAME_SIZE
	.align		4
.L_15:
        /*000c*/ 	.byte	0x04, 0x11
        /*000e*/ 	.short	(.L_17 - .L_16)
	.align		4
.L_16:
        /*0010*/ 	.word	index@(_ZN7cutlass13device_kernelINS_4gemm6kernel13GemmUniversalIN4cute5tupleIJiiiiEEENS1_10collective13CollectiveMmaINS1_34MainloopSm90TmaGmmaWarpSpecializedILi2ENS5_IJNS4_1CILi1EEESB_SB_EEENS1_35KernelTmaWarpSpecializedCooperativeEEENS5_IJNSA_ILi256EEENSA_ILi160EEESF_EEEaNS5_IJlSB_lEEEaSI_NS4_8TiledMMAINS4_8MMA_AtomIJNS4_4SM904GMMA26MMA_64x32x32_S32S8S8_SS_TNEEEENS4_6LayoutINS5_IJNSA_ILi2EEESB_SB_EEENS5_IJSB_NSA_ILi0EEESS_EEEEENS5_IJNS4_10UnderscoreESV_SV_EEEEENS4_13SM90_TMA_LOADENS4_14ComposedLayoutINS4_7SwizzleILi3ELi4ELi3EEENS4_18smem_ptr_flag_bitsILi8EEENSP_INS5_IJNSA_ILi8EEENSA_ILi128EEEEEENS5_IJS15_SB_EEEEEEEvNS4_8identityESY_S19_vS1A_EENS_8epilogue10collective6detail29Sm90TmaWarpSpecializedAdapterINS1D_15DefaultEpilogueIaSI_SI_NS1C_6thread17LinearCombinationIaLi1EiiLNS1H_9ScaleType4KindE0ELNS_15FloatRoundStyleE2EaEENS1_15EpilogueDefaultEEEEEvvEEEEvNT_6ParamsE)
        /*0014*/ 	.word	0x00000000


	//----- nvinfo : EIATTR_MIN_STACK_SIZE
	.align		4
.L_17:
        /*0018*/ 	.byte	0x04, 0x12
        /*001a*/ 	.short	(.L_19 - .L_18)
	.align		4
.L_18:
        /*001c*/ 	.word	index@(_ZN7cutlass13device_kernelINS_4gemm6kernel13GemmUniversalIN4cute5tupleIJiiiiEEENS1_10collective13CollectiveMmaINS1_34MainloopSm90TmaGmmaWarpSpecializedILi2ENS5_IJNS4_1CILi1EEESB_SB_EEENS1_35KernelTmaWarpSpecializedCooperativeEEENS5_IJNSA_ILi256EEENSA_ILi160EEESF_EEEaNS5_IJlSB_lEEEaSI_NS4_8TiledMMAINS4_8MMA_AtomIJNS4_4SM904GMMA26MMA_64x32x32_S32S8S8_SS_TNEEEENS4_6LayoutINS5_IJNSA_ILi2EEESB_SB_EEENS5_IJSB_NSA_ILi0EEESS_EEEEENS5_IJNS4_10UnderscoreESV_SV_EEEEENS4_13SM90_TMA_LOADENS4_14ComposedLayoutINS4_7SwizzleILi3ELi4ELi3EEENS4_18smem_ptr_flag_bitsILi8EEENSP_INS5_IJNSA_ILi8EEENSA_ILi128EEEEEENS5_IJS15_SB_EEEEEEEvNS4_8identityESY_S19_vS1A_EENS_8epilogue10collective6detail29Sm90TmaWarpSpecializedAdapterINS1D_15DefaultEpilogueIaSI_SI_NS1C_6thread17LinearCombinationIaLi1EiiLNS1H_9ScaleType4KindE0ELNS_15FloatRoundStyleE2EaEENS1_15EpilogueDefaultEEEEEvvEEEEvNT_6ParamsE)
        /*0020*/ 	.word	0x00000000
.L_19:


//--------------------- .nv.compat                --------------------------
	.section	.nv.compat,"",@"SHT_CUDA_COMPAT_INFO"
	.align	4
        /*0000*/ 	.byte	0x02, 0x09, 0x01, 0x00, 0x02, 0x02, 0x04, 0x00, 0x02, 0x05, 0x05, 0x00, 0x03, 0x07, 0x01, 0x01
        /*0010*/ 	.byte	0x02, 0x03, 0x01, 0x00, 0x02, 0x06, 0x01, 0x00, 0x04, 0x0b, 0x08, 0x00, 0x00, 0x00, 0x00, 0x00
        /*0020*/ 	.byte	0x00, 0x00, 0x00, 0x00


//--------------------- .nv.info._ZN7cutlass13device_kernelINS_4gemm6kernel13GemmUniversalIN4cute5tupleIJiiiiEEENS1_10collective13CollectiveMmaINS1_34MainloopSm90TmaGmmaWarpSpecializedILi2ENS5_IJNS4_1CILi1EEESB_SB_EEENS1_35KernelTmaWarpSpecializedCooperativeEEENS5_IJNSA_ILi256EEENSA_ILi160EEESF_EEEaNS5_IJlSB_lEEEaSI_NS4_8TiledMMAINS4_8MMA_AtomIJNS4_4SM904GMMA26MMA_64x32x32_S32S8S8_SS_TNEEEENS4_6LayoutINS5_IJNSA_ILi2EEESB_SB_EEENS5_IJSB_NSA_ILi0EEESS_EEEEENS5_IJNS4_10UnderscoreESV_SV_EEEEENS4_13SM90_TMA_LOADENS4_14ComposedLayoutINS4_7SwizzleILi3ELi4ELi3EEENS4_18smem_ptr_flag_bitsILi8EEENSP_INS5_IJNSA_ILi8EEENSA_ILi128EEEEEENS5_IJS15_SB_EEEEEEEvNS4_8identityESY_S19_vS1A_EENS_8epilogue10collective6detail29Sm90TmaWarpSpecializedAdapterINS1D_15DefaultEpilogueIaSI_SI_NS1C_6thread17LinearCombinationIaLi1EiiLNS1H_9ScaleType4KindE0ELNS_15FloatRoundStyleE2EaEENS1_15EpilogueDefaultEEEEEvvEEEEvNT_6ParamsE --------------------------
	.section	.nv.info._ZN7cutlass13device_kernelINS_4gemm6kernel13GemmUniversalIN4cute5tupleIJiiiiEEENS1_10collective13CollectiveMmaINS1_34MainloopSm90TmaGmmaWarpSpecializedILi2ENS5_IJNS4_1CILi1EEESB_SB_EEENS1_35KernelTmaWarpSpecializedCooperativeEEENS5_IJNSA_ILi256EEENSA_ILi160EEESF_EEEaNS5_IJlSB_lEEEaSI_NS4_8TiledMMAINS4_8MMA_AtomIJNS4_4SM904GMMA26MMA_64x32x32_S32S8S8_SS_TNEEEENS4_6LayoutINS5_IJNSA_ILi2EEESB_SB_EEENS5_IJSB_NSA_ILi0EEESS_EEEEENS5_IJNS4_10UnderscoreESV_SV_EEEEENS4_13SM90_TMA_LOADENS4_14ComposedLayoutINS4_7SwizzleILi3ELi4ELi3EEENS4_18smem_ptr_flag_bitsILi8EEENSP_INS5_IJNSA_ILi8EEENSA_ILi128EEEEEENS5_IJS15_SB_EEEEEEEvNS4_8identityESY_S19_vS1A_EENS_8epilogue10collective6detail29Sm90TmaWarpSpecializedAdapterINS1D_15DefaultEpilogueIaSI_SI_NS1C_6thread17LinearCombinationIaLi1EiiLNS1H_9ScaleType4KindE0ELNS_15FloatRoundStyleE2EaEENS1_15EpilogueDefaultEEEEEvvEEEEvNT_6ParamsE,"",@"SHT_CUDA_INFO"
	.sectionflags	@""
	.align	4


	//----- nvinfo : EIATTR_CUDA_API_VERSION
	.align		4
        /*0000*/ 	.byte	0x04, 0x37
        /*0002*/ 	.short	(.L_21 - .L_20)
.L_20:
        /*0004*/ 	.word	0x00000082


	//----- nvinfo : EIATTR_KPARAM_INFO
	.align		4
.L_21:
        /*0008*/ 	.byte	0x04, 0x17
        /*000a*/ 	.short	(.L_23 - .L_22)
.L_22:
        /*000c*/ 	.word	0x00000000
        /*0010*/ 	.short	0x0000
        /*0012*/ 	.short	0x0070
        /*0014*/ 	.byte	0x00, 0xf0, 0x01, 0x10


	//----- nvinfo : EIATTR_SPARSE_MMA_MASK
	.align		4
.L_23:
        /*0018*/ 	.byte	0x03, 0x50
        /*001a*/ 	.short	0x0000


	//----- nvinfo : EIATTR_MAXREG_COUNT
	.align		4
        /*001c*/ 	.byte	0x03, 0x1b
        /*001e*/ 	.short	0x00a8


	//----- nvinfo : EIATTR_NUM_BARRIERS
	.align		4
        /*0020*/ 	.byte	0x02, 0x4c
        /*0022*/ 	.byte	0x01
	.zero		1


	//----- nvinfo : EIATTR_EXTERNS
	.align		4
        /*0024*/ 	.byte	0x04, 0x0f
        /*0026*/ 	.short	(.L_25 - .L_24)


	//   ....[0]....
	.align		4
.L_24:
        /*0028*/ 	.word	index@(__assertfail)


	//----- nvinfo : EIATTR_MERCURY_ISA_VERSION
	.align		4
.L_25:
        /*002c*/ 	.byte	0x03, 0x5f
        /*002e*/ 	.short	0x0101


	//----- nvinfo : EIATTR_INT_WARP_WIDE_INSTR_OFFSETS
	.align		4
        /*0030*/ 	.byte	0x04, 0x31
        /*0032*/ 	.short	(.L_27 - .L_26)


	//   ....[0]....
.L_26:
        /*0034*/ 	.word	0x000004b0


	//   ....[1]....
        /*0038*/ 	.word	0x000004c0


	//   ....[2]....
        /*003c*/ 	.word	0x00000550


	//----- nvinfo : EIATTR_COOP_GROUP_MASK_REGIDS
	.align		4
.L_27:
        /*0040*/ 	.byte	0x04, 0x29
        /*0042*/ 	.short	(.L_29 - .L_28)


	//   ....[0]....
.L_28:
        /*0044*/ 	.word	0xffffffff


	//   ....[1]....
        /*0048*/ 	.word	0xffffffff


	//   ....[2]....
        /*004c*/ 	.word	0xffffffff


	//   ....[3]....
        /*0050*/ 	.word	0xffffffff


	//   ....[4]....
        /*0054*/ 	.word	0xffffffff


	//----- nvinfo : EIATTR_COOP_GROUP_INSTR_OFFSETS
	.align		4
.L_29:
        /*0058*/ 	.byte	0x04, 0x28
        /*005a*/ 	.short	(.L_31 - .L_30)


	//   ....[0]....
.L_30:
        /*005c*/ 	.word	0x00000060


	//   ....[1]....
        /*0060*/ 	.word	0x00000070


	//   ....[2]....
        /*0064*/ 	.word	0x00000190


	//   ....[3]....
        /*0068*/ 	.word	0x00000360


	//   ....[4]....
        /*006c*/ 	.word	0x000010d0


	//----- nvinfo : EIATTR_REG_RECONFIG
	.align		4
.L_31:
        /*0070*/ 	.byte	0x01, 0x54
	.zero		2


	//----- nvinfo : EIATTR_SYSCALL_OFFSETS
	.align		4
        /*0074*/ 	.byte	0x04, 0x46
        /*0076*/ 	.short	(.L_33 - .L_32)


	//   ....[0]....
.L_32:
        /*0078*/ 	.word	0x000012a0


	//----- nvinfo : EIATTR_MBARRIER_INSTR_OFFSETS
	.align		4
.L_33:
        /*007c*/ 	.byte	0x04, 0x39
        /*007e*/ 	.short	(.L_35 - .L_34)


	//   ....[0]....
.L_34:
        /*0080*/ 	.word	0x00000310
        /*0084*/ 	.word	0x000000ff
        /*0088*/ 	.word	0x00000000
        /*008c*/ 	.short	0x0100
        /*008e*/ 	.byte	0x08
	.zero		1


	//   ....[1]....
        /*0090*/ 	.word	0x00000320
        /*0094*/ 	.word	0x000000ff
        /*0098*/ 	.word	0x00000010
        /*009c*/ 	.short	0x0100
        /*009e*/ 	.byte	0x08
	.zero		1


	//   ....[2]....
        /*00a0*/ 	.word	0x00000330
        /*00a4*/ 	.word	0x000000ff
        /*00a8*/ 	.word	0x00000008
        /*00ac*/ 	.short	0x0100
        /*00ae*/ 	.byte	0x08
	.zero		1


	//   ....[3]....
        /*00b0*/ 	.word	0x00000340
        /*00b4*/ 	.word	0x000000ff
        /*00b8*/ 	.word	0x00000018
        /*00bc*/ 	.short	0x0100
        /*00be*/ 	.byte	0x08
	.zero		1


	//   ....[4]....
        /*00c0*/ 	.word	0x000005d0
        /*00c4*/ 	.word	0x000000ff
        /*00c8*/ 	.word	0x00000030
        /*00cc*/ 	.short	0x0100
        /*00ce*/ 	.byte	0x10
	.zero		1


	//   ....[5]....
        /*00d0*/ 	.word	0x00000640
        /*00d4*/ 	.word	0x000000ff
        /*00d8*/ 	.word	0x00000038
        /*00dc*/ 	.short	0x0100
        /*00de*/ 	.byte	0x10
	.zero		1


	//   ....[6]....
        /*00e0*/ 	.word	0x00001380
        /*00e4*/ 	.word	0x00000003
        /*00e8*/ 	.word	0x00000000
        /*00ec*/ 	.short	0x010a
        /*00ee*/ 	.byte	0x3f
	.zero		1


	//   ....[7]....
        /*00f0*/ 	.word	0x000013c0
        /*00f4*/ 	.word	0x00000003
        /*00f8*/ 	.word	0x00000000
        /*00fc*/ 	.short	0x010a
        /*00fe*/ 	.byte	0x3f
	.zero		1


	//   ....[8]....
        /*0100*/ 	.word	0x00003450
        /*0104*/ 	.word	0x00000003
        /*0108*/ 	.word	0x00000000
        /*010c*/ 	.short	0x010a
        /*010e*/ 	.byte	0x3f
	.zero		1


	//   ....[9]....
        /*0110*/ 	.word	0x00003490
        /*0114*/ 	.word	0x00000003
        /*0118*/ 	.word	0x00000000
        /*011c*/ 	.short	0x010a
        /*011e*/ 	.byte	0x3f
	.zero		1


	//   ....[10]....
        /*0120*/ 	.word	0x000053d0
        /*0124*/ 	.word	0x00000000
        /*0128*/ 	.word	0x00000000
        /*012c*/ 	.short	0x0101
        /*012e*/ 	.byte	0x3f
	.zero		1


	//   ....[11]....
        /*0130*/ 	.word	0x000055c0
        /*0134*/ 	.word	0x00000000
        /*0138*/ 	.word	0x00000000
        /*013c*/ 	.short	0x0101
        /*013e*/ 	.byte	0x3f
	.zero		1


	//   ....[12]....
        /*0140*/ 	.word	0x0000e650
        /*0144*/ 	.word	0x0000000d
        /*0148*/ 	.word	0x00000010
        /*014c*/ 	.short	0x010a
        /*014e*/ 	.byte	0x3f
	.zero		1


	//   ....[13]....
        /*0150*/ 	.word	0x0000eaf0
        /*0154*/ 	.word	0x00000003
        /*0158*/ 	.word	0x00000038
        /*015c*/ 	.short	0x0101
        /*015e*/ 	.byte	0x3f
	.zero		1


	//   ....[14]....
        /*0160*/ 	.word	0x0000f240
        /*0164*/ 	.word	0x00000007
        /*0168*/ 	.word	0x00000000
        /*016c*/ 	.short	0x010a
        /*016e*/ 	.byte	0x3f
	.zero		1


	//   ....[15]....
        /*0170*/ 	.word	0x0000f2c0
        /*0174*/ 	.word	0x00000003
        /*0178*/ 	.word	0x00000000
        /*017c*/ 	.short	0x010a
        /*017e*/ 	.byte	0x3f
	.zero		1


	//   ....[16]....
        /*0180*/ 	.word	0x0000f320
        /*0184*/ 	.word	0x00000003
        /*0188*/ 	.word	0x00000000
        /*018c*/ 	.short	0x010a
        /*018e*/ 	.byte	0x3f
	.zero		1


	//   ....[17]....
        /*0190*/ 	.word	0x0000f370
        /*0194*/ 	.word	0x00000003
        /*0198*/ 	.word	0x00000000
        /*019c*/ 	.short	0x010a
        /*019e*/ 	.byte	0x3f
	.zero		1


	//   ....[18]....
        /*01a0*/ 	.word	0x0000f440
        /*01a4*/ 	.word	0x0000000d
        /*01a8*/ 	.word	0x00000010
        /*01ac*/ 	.short	0x010a
        /*01ae*/ 	.byte	0x3f
	.zero		1


	//   ....[19]....
        /*01b0*/ 	.word	0x0000f510
        /*01b4*/ 	.word	0x00000007
        /*01b8*/ 	.word	0x00000000
        /*01bc*/ 	.short	0x010a
        /*01be*/ 	.byte	0x3f
	.zero		1


	//----- nvinfo : EIATTR_NUM_MBARRIERS
	.align		4
.L_35:
        /*01c0*/ 	.byte	0x03, 0x38
        /*01c2*/ 	.short	0x0006


	//----- nvinfo : EIATTR_EXIT_INSTR_OFFSETS
	.align		4
        /*01c4*/ 	.byte	0x04, 0x1c
        /*01c6*/ 	.short	(.L_37 - .L_36)


	//   ....[0]....
.L_36:
        /*01c8*/ 	.word	0x000006a0


	//   ....[1]....
        /*01cc*/ 	.word	0x00001010


	//   ....[2]....
        /*01d0*/ 	.word	0x0000dc00


	//   ....[3]....
        /*01d4*/ 	.word	0x0000e2f0


	//   ....[4]....
        /*01d8*/ 	.word	0x0000f310


	//----- nvinfo : EIATTR_MAX_THREADS
	.align		4
.L_37:
        /*01dc*/ 	.byte	0x04, 0x05
        /*01de*/ 	.short	(.L_39 - .L_38)
.L_38:
        /*01e0*/ 	.word	0x00000180
        /*01e4*/ 	.word	0x00000001
        /*01e8*/ 	.word	0x00000001


	//----- nvinfo : EIATTR_CRS_STACK_SIZE
	.align		4
.L_39:
        /*01ec*/ 	.byte	0x04, 0x1e
        /*01ee*/ 	.short	(.L_41 - .L_40)
.L_40:
        /*01f0*/ 	.word	0x00000000


	//----- nvinfo : EIATTR_CBANK_PARAM_SIZE
	.align		4
.L_41:
        /*01f4*/ 	.byte	0x03, 0x19
        /*01f6*/ 	.short	0x0470


	//----- nvinfo : EIATTR_PARAM_CBANK
	.align		4
        /*01f8*/ 	.byte	0x04, 0x0a
        /*01fa*/ 	.short	(.L_43 - .L_42)
	.align		4
.L_42:
        /*01fc*/ 	.word	index@(.nv.constant0._ZN7cutlass13device_kernelINS_4gemm6kernel13GemmUniversalIN4cute5tupleIJiiiiEEENS1_10collective13CollectiveMmaINS1_34MainloopSm90TmaGmmaWarpSpecializedILi2ENS5_IJNS4_1CILi1EEESB_SB_EEENS1_35KernelTmaWarpSpecializedCooperativeEEENS5_IJNSA_ILi256EEENSA_ILi160EEESF_EEEaNS5_IJlSB_lEEEaSI_NS4_8TiledMMAINS4_8MMA_AtomIJNS4_4SM904GMMA26MMA_64x32x32_S32S8S8_SS_TNEEEENS4_6LayoutINS5_IJNSA_ILi2EEESB_SB_EEENS5_IJSB_NSA_ILi0EEESS_EEEEENS5_IJNS4_10UnderscoreESV_SV_EEEEENS4_13SM90_TMA_LOADENS4_14ComposedLayoutINS4_7SwizzleILi3ELi4ELi3EEENS4_18smem_ptr_flag_bitsILi8EEENSP_INS5_IJNSA_ILi8EEENSA_ILi128EEEEEENS5_IJS15_SB_EEEEEEEvNS4_8identityESY_S19_vS1A_EENS_8epilogue10collective6detail29Sm90TmaWarpSpecializedAdapterINS1D_15DefaultEpilogueIaSI_SI_NS1C_6thread17LinearCombinationIaLi1EiiLNS1H_9ScaleType4KindE0ELNS_15FloatRoundStyleE2EaEENS1_15EpilogueDefaultEEEEEvvEEEEvNT_6ParamsE)
        /*0200*/ 	.short	0x0210
        /*0202*/ 	.short	0x0470


	//----- nvinfo : EIATTR_SW_WAR
	.align		4
.L_43:
        /*0204*/ 	.byte	0x04, 0x36
        /*0206*/ 	.short	(.L_45 - .L_44)
.L_44:
        /*0208*/ 	.word	0x00000008
.L_45:


//--------------------- .nv.callgraph             --------------------------
	.section	.nv.callgraph,"",@"SHT_CUDA_CALLGRAPH"
	.align	4
	.sectionentsize	8
	.align		4
        /*0000*/ 	.word	0x00000000
	.align		4
        /*0004*/ 	.word	0xffffffff
	.align		4
        /*0008*/ 	.word	index@(_ZN7cutlass13device_kernelINS_4gemm6kernel13GemmUniversalIN4cute5tupleIJiiiiEEENS1_10collective13CollectiveMmaINS1_34MainloopSm90TmaGmmaWarpSpecializedILi2ENS5_IJNS4_1CILi1EEESB_SB_EEENS1_35KernelTmaWarpSpecializedCooperativeEEENS5_IJNSA_ILi256EEENSA_ILi160EEESF_EEEaNS5_IJlSB_lEEEaSI_NS4_8TiledMMAINS4_8MMA_AtomIJNS4_4SM904GMMA26MMA_64x32x32_S32S8S8_SS_TNEEEENS4_6LayoutINS5_IJNSA_ILi2EEESB_SB_EEENS5_IJSB_NSA_ILi0EEESS_EEEEENS5_IJNS4_10UnderscoreESV_SV_EEEEENS4_13SM90_TMA_LOADENS4_14ComposedLayoutINS4_7SwizzleILi3ELi4ELi3EEENS4_18smem_ptr_flag_bitsILi8EEENSP_INS5_IJNSA_ILi8EEENSA_ILi128EEEEEENS5_IJS15_SB_EEEEEEEvNS4_8identityESY_S19_vS1A_EENS_8epilogue10collective6detail29Sm90TmaWarpSpecializedAdapterINS1D_15DefaultEpilogueIaSI_SI_NS1C_6thread17LinearCombinationIaLi1EiiLNS1H_9ScaleType4KindE0ELNS_15FloatRoundStyleE2EaEENS1_15EpilogueDefaultEEEEEvvEEEEvNT_6ParamsE)
	.align		4
        /*000c*/ 	.word	index@(__assertfail)
	.align		4
        /*0010*/ 	.word	0x00000000
	.align		4
        /*0014*/ 	.word	0xfffffffe
	.align		4
        /*0018*/ 	.word	0x00000000
	.align		4
        /*001c*/ 	.word	0xfffffffd
	.align		4
        /*0020*/ 	.word	0x00000000
	.align		4
        /*0024*/ 	.word	0xfffffffc


//--------------------- .nv.constant4             --------------------------
	.section	.nv.constant4,"a",@progbits
	.align	8
	.align		8
.nv.constant4:
        /*0000*/ 	.dword	__assertfail
	.align		8
        /*0008*/ 	.dword	__unnamed_1
	.align		8
        /*0010*/ 	.dword	_ZN39_INTERNAL_12756004_4_k_cu_65483451_72714cuda3std3__45__cpo5beginE
	.align		8
        /*0018*/ 	.dword	_ZN39_INTERNAL_12756004_4_k_cu_65483451_72714cuda3std3__45__cpo3endE
	.align		8
        /*0020*/ 	.dword	_ZN39_INTERNAL_12756004_4_k_cu_65483451_72714cuda3std3__45__cpo6cbeginE
	.align		8
        /*0028*/ 	.dword	_ZN39_INTERNAL_12756004_4_k_cu_65483451_72714cuda3std3__45__cpo4cendE
	.align		8
        /*0030*/ 	.dword	_ZN39_INTERNAL_12756004_4_k_cu_65483451_72714cuda3std3__441_GLOBAL__N__12756004_4_k_cu_65483451_72716ignoreE
	.align		8
        /*0038*/ 	.dword	_ZN39_INTERNAL_12756004_4_k_cu_65483451_72714cuda3std3__419piecewise_constructE
	.align		8
        /*0040*/ 	.dword	_ZN39_INTERNAL_12756004_4_k_cu_65483451_72714cuda3std3__48in_placeE
	.align		8
        /*0048*/ 	.dword	_ZN39_INTERNAL_12756004_4_k_cu_65483451_72714cuda3std6ranges3__45__cpo4swapE
	.align		8
        /*0050*/ 	.dword	_ZN39_INTERNAL_12756004_4_k_cu_65483451_72714cuda3std6ranges3__45__cpo9iter_moveE
	.align		8
        /*0058*/ 	.dword	_ZN39_INTERNAL_12756004_4_k_cu_65483451_72714cute7productE
	.align		8
        /*0060*/ 	.dword	_ZN39_INTERNAL_12756004_4_k_cu_65483451_72714cute1_E
	.align		8
        /*0068*/ 	.dword	$str$22
	.align		8
        /*0070*/ 	.dword	$str$23


//--------------------- .text._ZN7cutlass13device_kernelINS_4gemm6kernel13GemmUniversalIN4cute5tupleIJiiiiEEENS1_10collective13CollectiveMmaINS1_34MainloopSm90TmaGmmaWarpSpecializedILi2ENS5_IJNS4_1CILi1EEESB_SB_EEENS1_35KernelTmaWarpSpecializedCooperativeEEENS5_IJNSA_ILi256EEENSA_ILi160EEESF_EEEaNS5_IJlSB_lEEEaSI_NS4_8TiledMMAINS4_8MMA_AtomIJNS4_4SM904GMMA26MMA_64x32x32_S32S8S8_SS_TNEEEENS4_6LayoutINS5_IJNSA_ILi2EEESB_SB_EEENS5_IJSB_NSA_ILi0EEESS_EEEEENS5_IJNS4_10UnderscoreESV_SV_EEEEENS4_13SM90_TMA_LOADENS4_14ComposedLayoutINS4_7SwizzleILi3ELi4ELi3EEENS4_18smem_ptr_flag_bitsILi8EEENSP_INS5_IJNSA_ILi8EEENSA_ILi128EEEEEENS5_IJS15_SB_EEEEEEEvNS4_8identityESY_S19_vS1A_EENS_8epilogue10collective6detail29Sm90TmaWarpSpecializedAdapterINS1D_15DefaultEpilogueIaSI_SI_NS1C_6thread17LinearCombinationIaLi1EiiLNS1H_9ScaleType4KindE0ELNS_15FloatRoundStyleE2EaEENS1_15EpilogueDefaultEEEEEvvEEEEvNT_6ParamsE --------------------------
	.section	.text._ZN7cutlass13device_kernelINS_4gemm6kernel13GemmUniversalIN4cute5tupleIJiiiiEEENS1_10collective13CollectiveMmaINS1_34MainloopSm90TmaGmmaWarpSpecializedILi2ENS5_IJNS4_1CILi1EEESB_SB_EEENS1_35KernelTmaWarpSpecializedCooperativeEEENS5_IJNSA_ILi256EEENSA_ILi160EEESF_EEEaNS5_IJlSB_lEEEaSI_NS4_8TiledMMAINS4_8MMA_AtomIJNS4_4SM904GMMA26MMA_64x32x32_S32S8S8_SS_TNEEEENS4_6LayoutINS5_IJNSA_ILi2EEESB_SB_EEENS5_IJSB_NSA_ILi0EEESS_EEEEENS5_IJNS4_10UnderscoreESV_SV_EEEEENS4_13SM90_TMA_LOADENS4_14ComposedLayoutINS4_7SwizzleILi3ELi4ELi3EEENS4_18smem_ptr_flag_bitsILi8EEENSP_INS5_IJNSA_ILi8EEENSA_ILi128EEEEEENS5_IJS15_SB_EEEEEEEvNS4_8identityESY_S19_vS1A_EENS_8epilogue10collective6detail29Sm90TmaWarpSpecializedAdapterINS1D_15DefaultEpilogueIaSI_SI_NS1C_6thread17LinearCombinationIaLi1EiiLNS1H_9ScaleType4KindE0ELNS_15FloatRoundStyleE2EaEENS1_15EpilogueDefaultEEEEEvvEEEEvNT_6ParamsE,"ax",@progbits
	.align	128
.text._ZN7cutlass13device_kernelINS_4gemm6kernel13GemmUniversalIN4cute5tupleIJiiiiEEENS1_10collective13CollectiveMmaINS1_34MainloopSm90TmaGmmaWarpSpecializedILi2ENS5_IJNS4_1CILi1EEESB_SB_EEENS1_35KernelTmaWarpSpecializedCooperativeEEENS5_IJNSA_ILi256EEENSA_ILi160EEESF_EEEaNS5_IJlSB_lEEEaSI_NS4_8TiledMMAINS4_8MMA_AtomIJNS4_4SM904GMMA26MMA_64x32x32_S32S8S8_SS_TNEEEENS4_6LayoutINS5_IJNSA_ILi2EEESB_SB_EEENS5_IJSB_NSA_ILi0EEESS_EEEEENS5_IJNS4_10UnderscoreESV_SV_EEEEENS4_13SM90_TMA_LOADENS4_14ComposedLayoutINS4_7SwizzleILi3ELi4ELi3EEENS4_18smem_ptr_flag_bitsILi8EEENSP_INS5_IJNSA_ILi8EEENSA_ILi128EEEEEENS5_IJS15_SB_EEEEEEEvNS4_8identityESY_S19_vS1A_EENS_8epilogue10collective6detail29Sm90TmaWarpSpecializedAdapterINS1D_15DefaultEpilogueIaSI_SI_NS1C_6thread17LinearCombinationIaLi1EiiLNS1H_9ScaleType4KindE0ELNS_15FloatRoundStyleE2EaEENS1_15EpilogueDefaultEEEEEvvEEEEvNT_6ParamsE:
        .type           _ZN7cutlass13device_kernelINS_4gemm6kernel13GemmUniversalIN4cute5tupleIJiiiiEEENS1_10collective13CollectiveMmaINS1_34MainloopSm90TmaGmmaWarpSpecializedILi2ENS5_IJNS4_1CILi1EEESB_SB_EEENS1_35KernelTmaWarpSpecializedCooperativeEEENS5_IJNSA_ILi256EEENSA_ILi160EEESF_EEEaNS5_IJlSB_lEEEaSI_NS4_8TiledMMAINS4_8MMA_AtomIJNS4_4SM904GMMA26MMA_64x32x32_S32S8S8_SS_TNEEEENS4_6LayoutINS5_IJNSA_ILi2EEESB_SB_EEENS5_IJSB_NSA_ILi0EEESS_EEEEENS5_IJNS4_10UnderscoreESV_SV_EEEEENS4_13SM90_TMA_LOADENS4_14ComposedLayoutINS4_7SwizzleILi3ELi4ELi3EEENS4_18smem_ptr_flag_bitsILi8EEENSP_INS5_IJNSA_ILi8EEENSA_ILi128EEEEEENS5_IJS15_SB_EEEEEEEvNS4_8identityESY_S19_vS1A_EENS_8epilogue10collective6detail29Sm90TmaWarpSpecializedAdapterINS1D_15DefaultEpilogueIaSI_SI_NS1C_6thread17LinearCombinationIaLi1EiiLNS1H_9ScaleType4KindE0ELNS_15FloatRoundStyleE2EaEENS1_15EpilogueDefaultEEEEEvvEEEEvNT_6ParamsE,@function
        .size           _ZN7cutlass13device_kernelINS_4gemm6kernel13GemmUniversalIN4cute5tupleIJiiiiEEENS1_10collective13CollectiveMmaINS1_34MainloopSm90TmaGmmaWarpSpecializedILi2ENS5_IJNS4_1CILi1EEESB_SB_EEENS1_35KernelTmaWarpSpecializedCooperativeEEENS5_IJNSA_ILi256EEENSA_ILi160EEESF_EEEaNS5_IJlSB_lEEEaSI_NS4_8TiledMMAINS4_8MMA_AtomIJNS4_4SM904GMMA26MMA_64x32x32_S32S8S8_SS_TNEEEENS4_6LayoutINS5_IJNSA_ILi2EEESB_SB_EEENS5_IJSB_NSA_ILi0EEESS_EEEEENS5_IJNS4_10UnderscoreESV_SV_EEEEENS4_13SM90_TMA_LOADENS4_14ComposedLayoutINS4_7SwizzleILi3ELi4ELi3EEENS4_18smem_ptr_flag_bitsILi8EEENSP_INS5_IJNSA_ILi8EEENSA_ILi128EEEEEENS5_IJS15_SB_EEEEEEEvNS4_8identityESY_S19_vS1A_EENS_8epilogue10collective6detail29Sm90TmaWarpSpecializedAdapterINS1D_15DefaultEpilogueIaSI_SI_NS1C_6thread17LinearCombinationIaLi1EiiLNS1H_9ScaleType4KindE0ELNS_15FloatRoundStyleE2EaEENS1_15EpilogueDefaultEEEEEvvEEEEvNT_6ParamsE,(.L_x_386 - _ZN7cutlass13device_kernelINS_4gemm6kernel13GemmUniversalIN4cute5tupleIJiiiiEEENS1_10collective13CollectiveMmaINS1_34MainloopSm90TmaGmmaWarpSpecializedILi2ENS5_IJNS4_1CILi1EEESB_SB_EEENS1_35KernelTmaWarpSpecializedCooperativeEEENS5_IJNSA_ILi256EEENSA_ILi160EEESF_EEEaNS5_IJlSB_lEEEaSI_NS4_8TiledMMAINS4_8MMA_AtomIJNS4_4SM904GMMA26MMA_64x32x32_S32S8S8_SS_TNEEEENS4_6LayoutINS5_IJNSA_ILi2EEESB_SB_EEENS5_IJSB_NSA_ILi0EEESS_EEEEENS5_IJNS4_10UnderscoreESV_SV_EEEEENS4_13SM90_TMA_LOADENS4_14ComposedLayoutINS4_7SwizzleILi3ELi4ELi3EEENS4_18smem_ptr_flag_bitsILi8EEENSP_INS5_IJNSA_ILi8EEENSA_ILi128EEEEEENS5_IJS15_SB_EEEEEEEvNS4_8identityESY_S19_vS1A_EENS_8epilogue10collective6detail29Sm90TmaWarpSpecializedAdapterINS1D_15DefaultEpilogueIaSI_SI_NS1C_6thread17LinearCombinationIaLi1EiiLNS1H_9ScaleType4KindE0ELNS_15FloatRoundStyleE2EaEENS1_15EpilogueDefaultEEEEEvvEEEEvNT_6ParamsE)
        .other          _ZN7cutlass13device_kernelINS_4gemm6kernel13GemmUniversalIN4cute5tupleIJiiiiEEENS1_10collective13CollectiveMmaINS1_34MainloopSm90TmaGmmaWarpSpecializedILi2ENS5_IJNS4_1CILi1EEESB_SB_EEENS1_35KernelTmaWarpSpecializedCooperativeEEENS5_IJNSA_ILi256EEENSA_ILi160EEESF_EEEaNS5_IJlSB_lEEEaSI_NS4_8TiledMMAINS4_8MMA_AtomIJNS4_4SM904GMMA26MMA_64x32x32_S32S8S8_SS_TNEEEENS4_6LayoutINS5_IJNSA_ILi2EEESB_SB_EEENS5_IJSB_NSA_ILi0EEESS_EEEEENS5_IJNS4_10UnderscoreESV_SV_EEEEENS4_13SM90_TMA_LOADENS4_14ComposedLayoutINS4_7SwizzleILi3ELi4ELi3EEENS4_18smem_ptr_flag_bitsILi8EEENSP_INS5_IJNSA_ILi8EEENSA_ILi128EEEEEENS5_IJS15_SB_EEEEEEEvNS4_8identityESY_S19_vS1A_EENS_8epilogue10collective6detail29Sm90TmaWarpSpecializedAdapterINS1D_15DefaultEpilogueIaSI_SI_NS1C_6thread17LinearCombinationIaLi1EiiLNS1H_9ScaleType4KindE0ELNS_15FloatRoundStyleE2EaEENS1_15EpilogueDefaultEEEEEvvEEEEvNT_6ParamsE,@"STO_CUDA_ENTRY STV_DEFAULT"
_ZN7cutlass13device_kernelINS_4gemm6kernel13GemmUniversalIN4cute5tupleIJiiiiEEENS1_10collective13CollectiveMmaINS1_34MainloopSm90TmaGmmaWarpSpecializedILi2ENS5_IJNS4_1CILi1EEESB_SB_EEENS1_35KernelTmaWarpSpecializedCooperativeEEENS5_IJNSA_ILi256EEENSA_ILi160EEESF_EEEaNS5_IJlSB_lEEEaSI_NS4_8TiledMMAINS4_8MMA_AtomIJNS4_4SM904GMMA26MMA_64x32x32_S32S8S8_SS_TNEEEENS4_6LayoutINS5_IJNSA_ILi2EEESB_SB_EEENS5_IJSB_NSA_ILi0EEESS_EEEEENS5_IJNS4_10UnderscoreESV_SV_EEEEENS4_13SM90_TMA_LOADENS4_14ComposedLayoutINS4_7SwizzleILi3ELi4ELi3EEENS4_18smem_ptr_flag_bitsILi8EEENSP_INS5_IJNSA_ILi8EEENSA_ILi128EEEEEENS5_IJS15_SB_EEEEEEEvNS4_8identityESY_S19_vS1A_EENS_8epilogue10collective6detail29Sm90TmaWarpSpecializedAdapterINS1D_15DefaultEpilogueIaSI_SI_NS1C_6thread17LinearCombinationIaLi1EiiLNS1H_9ScaleType4KindE0ELNS_15FloatRoundStyleE2EaEENS1_15EpilogueDefaultEEEEEvvEEEEvNT_6ParamsE:
[----:B------:R-:W0:Y:S01]  /*0000*/  LDC R1, c[0x0][0x28] ;  /* 0x00000a00ff017b82 */ /* 0x000e220000000800 */
[----:B------:R-:W1:Y:S01]  /*0010*/  S2R R2, SR_TID.X ;  /* 0x0000000000027919 */ /* 0x000e620000002100 */
[----:B------:R-:W-:Y:S01]  /*0020*/  ELECT P0, URZ, PT ;  /* 0x00000000003f782f */ /* 0x000fe20003800000 */
[----:B------:R-:W-:Y:S01]  /*0030*/  BSSY B0, `(.L_x_0) ;  /* 0x0000015000007945 */ /* 0x000fe20003800000 */
[--C-:B-1----:R-:W-:Y:S02]  /*0040*/  SHF.R.U32.HI R0, RZ, 0x5, R2.reuse ;  /* 0x00000005ff007819 */ /* 0x102fe40000011602 */
[----:B------:R-:W-:-:S03]  /*0050*/  SHF.R.U32.HI R3, RZ, 0x7, R2 ;  /* 0x00000007ff037819 */ /* 0x000fc60000011602 */
[----:B------:R-:W1:Y:S04]  /*0060*/  SHFL.IDX PT, R4, R0, RZ, 0x1f ;  /* 0x00001fff00047589 */ /* 0x000e6800000e0000 */
[----:B------:R-:W2:Y:S01]  /*0070*/  SHFL.IDX PT, R3, R3, RZ, 0x1f ;  /* 0x00001fff03037589 */ /* 0x000ea200000e0000 */
[----:B-1----:R-:W-:Y:S02]  /*0080*/  R2UR UR10, R4 ;  /* 0x00000000040a72ca */ /* 0x002fe400000e0000 */
[----:B--2---:R-:W-:-:S11]  /*0090*/  R2UR UR5, R3 ;  /* 0x00000000030572ca */ /* 0x004fd600000e0000 */
[----:B------:R-:W-:Y:S02]  /*00a0*/  USHF.R.S32.HI UR4, URZ, 0x1f, UR10 ;  /* 0x0000001f3f047899 */ /* 0x000fe4000801140a */
[----:B------:R-:W-:Y:S02]  /*00b0*/  ISETP.NE.OR P0, PT, RZ, UR10, !P0 ;  /* 0x0000000aff007c0c */ /* 0x000fe4000c705670 */
[----:B------:R-:W-:-:S04]  /*00c0*/  ULEA.HI UR4, UR4, UR10, URZ, 0x2 ;  /* 0x0000000a04047291 */ /* 0x000fc8000f8f103f */
[----:B------:R-:W-:-:S04]  /*00d0*/  ULOP3.LUT UR4, UR4, 0xfffffffc, URZ, 0xc0, !UPT ;  /* 0xfffffffc04047892 */ /* 0x000fc8000f8ec03f */
[----:B------:R-:W-:-:S03]  /*00e0*/  UIADD3 UR10, UR10, -UR4, URZ ;  /* 0x800000040a0a7290 */ /* 0x000fc6000fffe03f */
[----:B0-----:R-:W-:Y:S09]  /*00f0*/  @P0 BRA `(.L_x_1) ;  /* 0x0000000000200947 */ /* 0x001ff20003800000 */
[----:B------:R-:W-:Y:S02]  /*0100*/  ULDC.64 UR6, c[0x0][0x198] ;  /* 0x0000660000067ab9 */ /* 0x000fe40000000a00 */
[----:B------:R-:W-:Y:S02]  /*0110*/  UIADD3 UR8, UP0, UR6, 0xf0, URZ ;  /* 0x000000f006087890 */ /* 0x000fe4000ff1e03f */
[----:B------:R-:W-:Y:S02]  /*0120*/  UIADD3 UR6, UP1, UR6, 0x1f0, URZ ;  /* 0x000001f006067890 */ /* 0x000fe4000ff3e03f */
[----:B------:R-:W-:Y:S02]  /*0130*/  UIADD3.X UR9, URZ, UR7, URZ, UP0, !UPT ;  /* 0x000000073f097290 */ /* 0x000fe400087fe43f */
[----:B------:R-:W-:-:S07]  /*0140*/  UIADD3.X UR7, URZ, UR7, URZ, UP1, !UPT ;  /* 0x000000073f077290 */ /* 0x000fce0008ffe43f */
[----:B------:R0:W-:Y:S02]  /*0150*/  UTMACCTL.PF [UR8] ;  /* 0x00000000080079b9 */ /* 0x0001e40008040000 */
[----:B------:R0:W-:Y:S02]  /*0160*/  UTMACCTL.PF [UR6] ;  /* 0x00000000060079b9 */ /* 0x0001e40008040000 */
[----:B0-----:R-:W-:Y:S01]  /*0170*/  NOP ;  /* 0x0000000000007918 */ /* 0x001fe20000000000 */
.L_x_1:
[----:B------:R-:W-:Y:S05]  /*0180*/  BSYNC B0 ;  /* 0x0000000000007941 */ /* 0x000fea0003800000 */
.L_x_0:
[----:B------:R-:W0:Y:S01]  /*0190*/  SHFL.IDX PT, R3, R0, RZ, 0x1f ;  /* 0x00001fff00037589 */ /* 0x000e2200000e0000 */
[----:B------:R-:W-:Y:S01]  /*01a0*/  UISETP.NE.AND UP0, UPT, UR10, 0x3, UPT ;  /* 0x000000030a00788c */ /* 0x000fe2000bf05270 */
[----:B------:R-:W-:Y:S01]  /*01b0*/  ISETP.NE.AND P1, PT, RZ, UR5, PT ;  /* 0x00000005ff007c0c */ /* 0x000fe2000bf25270 */
[----:B------:R-:W-:Y:S02]  /*01c0*/  UIADD3 UR18, UR5, -0x1, URZ ;  /* 0xffffffff05127890 */ /* 0x000fe4000fffe03f */
[----:B------:R-:W-:Y:S02]  /*01d0*/  UISETP.EQ.OR UP0, UPT, UR10, URZ, !UP0 ;  /* 0x0000003f0a00728c */ /* 0x000fe4000c702670 */
[----:B------:R-:W-:Y:S02]  /*01e0*/  UISETP.GE.U32.AND UP1, UPT, UR18, 0x2, UPT ;  /* 0x000000021200788c */ /* 0x000fe4000bf26070 */
[----:B------:R-:W-:-:S04]  /*01f0*/  UISETP.EQ.AND UP0, UPT, UR5, URZ, UP0 ;  /* 0x0000003f0500728c */ /* 0x000fc80008702270 */
[----:B------:R-:W-:-:S04]  /*0200*/  USEL UR38, URZ, 0x1, !UP0 ;  /* 0x000000013f267887 */ /* 0x000fc8000c000000 */
[----:B------:R-:W-:Y:S01]  /*0210*/  USEL UR38, UR38, 0x2, UP1 ;  /* 0x0000000226267887 */ /* 0x000fe20008800000 */
[----:B0-----:R-:W-:-:S13]  /*0220*/  ISETP.NE.AND P0, PT, R3, RZ, PT ;  /* 0x000000ff0300720c */ /* 0x001fda0003f05270 */
[----:B------:R-:W-:Y:S05]  /*0230*/  @P0 BRA `(.L_x_2) ;  /* 0x0000000000480947 */ /* 0x000fea0003800000 */
[----:B------:R-:W0:Y:S01]  /*0240*/  S2UR UR8, SR_CgaCtaId ;  /* 0x00000000000879c3 */ /* 0x000e220000008800 */
[----:B------:R-:W-:Y:S01]  /*0250*/  UMOV UR4, 0x400 ;  /* 0x0000040000047882 */ /* 0x000fe20000000000 */
[----:B------:R-:W-:Y:S01]  /*0260*/  UMOV UR5, 0x1 ;  /* 0x0000000100057882 */ /* 0x000fe20000000000 */
[----:B------:R-:W-:Y:S01]  /*0270*/  UMOV UR6, 0x100 ;  /* 0x0000010000067882 */ /* 0x000fe20000000000 */
[----:B------:R-:W-:Y:S01]  /*0280*/  ELECT P0, URZ, PT ;  /* 0x00000000003f782f */ /* 0x000fe20003800000 */
[----:B------:R-:W-:-:S04]  /*0290*/  UIADD3 UR6, -UR6, 0x100000, URZ ;  /* 0x0010000006067890 */ /* 0x000fc8000fffe13f */
[----:B------:R-:W-:Y:S02]  /*02a0*/  USHF.L.U32 UR7, UR6, 0xb, URZ ;  /* 0x0000000b06077899 */ /* 0x000fe4000800063f */
[----:B------:R-:W-:Y:S02]  /*02b0*/  USHF.L.U32 UR6, UR6, 0x1, URZ ;  /* 0x0000000106067899 */ /* 0x000fe4000800063f */
[----:B0-----:R-:W-:Y:S02]  /*02c0*/  ULEA UR8, UR8, UR4, 0x18 ;  /* 0x0000000408087291 */ /* 0x001fe4000f8ec03f */
[----:B------:R-:W-:-:S04]  /*02d0*/  UIADD3 UR4, -UR5, 0x100000, URZ ;  /* 0x0010000005047890 */ /* 0x000fc8000fffe13f */
[----:B------:R-:W-:Y:S02]  /*02e0*/  USHF.L.U32 UR5, UR4, 0xb, URZ ;  /* 0x0000000b04057899 */ /* 0x000fe4000800063f */
[----:B------:R-:W-:Y:S01]  /*02f0*/  USHF.L.U32 UR4, UR4, 0x1, URZ ;  /* 0x0000000104047899 */ /* 0x000fe2000800063f */
[----:B------:R-:W0:Y:S11]  /*0300*/  FENCE.VIEW.ASYNC.S ;  /* 0x00000000000073c6 */ /* 0x000e360000000000 */
[----:B0-----:R0:W1:Y:S01]  /*0310*/  SYNCS.EXCH.64 URZ, [UR8], UR4 ;  /* 0x00000004083f75b2 */ /* 0x0010620008000100 */
[----:B------:R0:W2:Y:S01]  /*0320*/  SYNCS.EXCH.64 URZ, [UR8+0x10], UR6 ;  /* 0x00001006083f75b2 */ /* 0x0000a20008000100 */
[----:B------:R0:W3:Y:S01]  /*0330*/  SYNCS.EXCH.64 URZ, [UR8+0x8], UR4 ;  /* 0x00000804083f75b2 */ /* 0x0000e20008000100 */
[----:B------:R0:W4:Y:S01]  /*0340*/  SYNCS.EXCH.64 URZ, [UR8+0x18], UR6 ;  /* 0x00001806083f75b2 */ /* 0x0001220008000100 */
[----:B------:R-:W-:Y:S01]  /*0350*/  NOP ;  /* 0x0000000000007918 */ /* 0x000fe20000000000 */
.L_x_2:
[----:B------:R-:W5:Y:S01]  /*0360*/  SHFL.IDX PT, R0, R0, RZ, 0x1f ;  /* 0x00001fff00007589 */ /* 0x000f6200000e0000 */
[----:B------:R-:W-:Y:S01]  /*0370*/  ELECT P0, URZ, PT ;  /* 0x00000000003f782f */ /* 0x000fe20003800000 */
[----:B------:R-:W1:Y:S01]  /*0380*/  S2UR UR17, SR_CTAID.Y ;  /* 0x00000000001179c3 */ /* 0x000e620000002600 */
[----:B0-----:R-:W-:Y:S01]  /*0390*/  ULDC UR5, c[0x0][0x65c] ;  /* 0x0001970000057ab9 */ /* 0x001fe20000000800 */
[----:B------:R-:W-:Y:S01]  /*03a0*/  UMOV UR12, 0x20 ;  /* 0x00000020000c7882 */ /* 0x000fe20000000000 */
[----:B------:R-:W-:Y:S01]  /*03b0*/  UISETP.NE.AND UP2, UPT, UR5, 0x1, UPT ;  /* 0x000000010500788c */ /* 0x000fe2000bf45270 */
[----:B------:R-:W-:Y:S01]  /*03c0*/  NOP ;  /* 0x0000000000007918 */ /* 0x000fe20000000000 */
[----:B------:R-:W-:Y:S02]  /*03d0*/  NOP ;  /* 0x0000000000007918 */ /* 0x000fe40000000000 */
[----:B------:R-:W-:Y:S01]  /*03e0*/  UP2UR UR39, UPR, URZ, 0x4 ;  /* 0x000000043f277883 */ /* 0x000fe20008000000 */
[----:B------:R-:W0:Y:S01]  /*03f0*/  S2UR UR4, SR_CTAID.X ;  /* 0x00000000000479c3 */ /* 0x000e220000002500 */
[----:B------:R-:W-:-:S02]  /*0400*/  PLOP3.LUT P2, PT, PT, PT, UP2, 0x80, 0x0 ;  /* 0x000000000000781c */ /* 0x000fc40003f4f028 */
[----:B------:R-:W-:Y:S02]  /*0410*/  PLOP3.LUT P3, PT, PT, PT, UP2, 0x80, 0x0 ;  /* 0x000000000000781c */ /* 0x000fe40003f6f028 */
[----:B------:R-:W-:Y:S01]  /*0420*/  PLOP3.LUT P4, PT, PT, PT, UP2, 0x80, 0x0 ;  /* 0x000000000000781c */ /* 0x000fe20003f8f028 */
[----:B------:R-:W-:Y:S01]  /*0430*/  @UP2 ULDC UR14, c[0x0][0x10] ;  /* 0x00000400000e2ab9 */ /* 0x000fe20000000800 */
[----:B------:R-:W-:Y:S01]  /*0440*/  @UP2 UMOV UR9, URZ ;  /* 0x0000003f00092c82 */ /* 0x000fe20008000000 */
[----:B------:R-:W-:Y:S01]  /*0450*/  @!UP2 ULDC UR11, c[0x0][0xc] ;  /* 0x00000300000baab9 */ /* 0x000fe20000000800 */
[----:B-----5:R-:W-:Y:S01]  /*0460*/  ISETP.NE.OR P0, PT, R0, RZ, !P0 ;  /* 0x000000ff0000720c */ /* 0x020fe20004705670 */
[----:B-1----:R-:W-:Y:S02]  /*0470*/  @UP2 UMOV UR7, UR17 ;  /* 0x0000001100072c82 */ /* 0x002fe40008000000 */
[----:B------:R-:W-:Y:S01]  /*0480*/  @UP2 UMOV UR8, UR7 ;  /* 0x0000000700082c82 */ /* 0x000fe20008000000 */
[----:B------:R-:W-:Y:S01]  /*0490*/  @!UP2 UMOV UR7, UR17 ;  /* 0x000000110007ac82 */ /* 0x000fe20008000000 */
[----:B0-----:R-:W-:-:S08]  /*04a0*/  @UP2 UIMAD.WIDE.U32 UR14, UR4, UR14, UR8 ;  /* 0x0000000e040e22a5 */ /* 0x001fd0000f8e0008 */
[----:B------:R-:W-:Y:S01]  /*04b0*/  VOTEU.ALL UP0, P0 ;  /* 0x00000000003f7886 */ /* 0x000fe20000000000 */
[----:B------:R-:W-:Y:S01]  /*04c0*/  VOTEU.ALL UP1, P0 ;  /* 0x00000000003f7886 */ /* 0x000fe20000020000 */
[----:B------:R-:W-:-:S03]  /*04d0*/  IMAD.U32 R17, RZ, RZ, UR15 ;  /* 0x0000000fff117e24 */ /* 0x000fc6000f8e00ff */
[----:B------:R-:W0:Y:S01]  /*04e0*/  @!UP0 S2UR UR6, SR_CgaCtaId ;  /* 0x00000000000689c3 */ /* 0x000e220000008800 */
[----:B------:R-:W-:Y:S01]  /*04f0*/  @!UP0 UMOV UR5, 0x400 ;  /* 0x0000040000058882 */ /* 0x000fe20000000000 */
[----:B------:R-:W-:-:S04]  /*0500*/  @!UP0 UIADD3 UR12, -UR12, 0x100000, URZ ;  /* 0x001000000c0c8890 */ /* 0x000fc8000fffe13f */
[----:B------:R-:W-:Y:S02]  /*0510*/  @!UP0 USHF.L.U32 UR13, UR12, 0xb, URZ ;  /* 0x0000000b0c0d8899 */ /* 0x000fe4000800063f */
[----:B------:R-:W-:Y:S01]  /*0520*/  @!UP0 USHF.L.U32 UR12, UR12, 0x1, URZ ;  /* 0x000000010c0c8899 */ /* 0x000fe2000800063f */
[----:B------:R-:W-:Y:S01]  /*0530*/  IMAD.U32 R16, RZ, RZ, UR14 ;  /* 0x0000000eff107e24 */ /* 0x000fe2000f8e00ff */
[----:B0-----:R-:W-:Y:S01]  /*0540*/  @!UP0 ULEA UR16, UR6, UR5, 0x18 ;  /* 0x0000000506108291 */ /* 0x001fe2000f8ec03f */
[----:B------:R-:W-:Y:S02]  /*0550*/  VOTEU.ALL UP0, P0 ;  /* 0x00000000003f7886 */ /* 0x000fe40000000000 */
[----:B------:R-:W-:Y:S01]  /*0560*/  UMOV UR5, URZ ;  /* 0x0000003f00057c82 */ /* 0x000fe20008000000 */
[----:B------:R-:W-:Y:S01]  /*0570*/  @UP2 UMOV UR6, URZ ;  /* 0x0000003f00062c82 */ /* 0x000fe20008000000 */
[----:B------:R-:W-:Y:S01]  /*0580*/  @!UP2 UIMAD.WIDE.U32 UR8, UR11, UR7, UR4 ;  /* 0x000000070b08a2a5 */ /* 0x000fe2000f8e0004 */
[----:B------:R-:W-:Y:S01]  /*0590*/  PLOP3.LUT P0, PT, PT, PT, UP2, 0x80, 0x0 ;  /* 0x000000000000781c */ /* 0x000fe20003f0f028 */
[----:B------:R-:W-:-:S04]  /*05a0*/  @UP2 UIADD3 UR6, UR15, UR6, URZ ;  /* 0x000000060f062290 */ /* 0x000fc8000fffe03f */
[----:B------:R-:W-:Y:S01]  /*05b0*/  IMAD.U32 R4, RZ, RZ, UR8 ;  /* 0x00000008ff047e24 */ /* 0x000fe2000f8e00ff */
[----:B------:R-:W0:Y:S02]  /*05c0*/  FENCE.VIEW.ASYNC.S ;  /* 0x00000000000073c6 */ /* 0x000e240000000000 */
[----:B0-----:R0:W2:Y:S01]  /*05d0*/  @!UP0 SYNCS.EXCH.64 URZ, [UR16+0x30], UR12 ;  /* 0x0000300c103f85b2 */ /* 0x0010a20008000100 */
[----:B------:R-:W-:Y:S02]  /*05e0*/  IMAD.U32 R7, RZ, RZ, UR9 ;  /* 0x00000009ff077e24 */ /* 0x000fe4000f8e00ff */
[----:B------:R-:W-:Y:S02]  /*05f0*/  @P2 IMAD.U32 R17, RZ, RZ, UR6 ;  /* 0x00000006ff112e24 */ /* 0x000fe4000f8e00ff */
[----:B------:R-:W-:Y:S02]  /*0600*/  IMAD.U32 R5, RZ, RZ, UR9 ;  /* 0x00000009ff057e24 */ /* 0x000fe4000f8e00ff */
[----:B------:R-:W-:-:S02]  /*0610*/  IMAD.U32 R6, RZ, RZ, UR8 ;  /* 0x00000008ff067e24 */ /* 0x000fc4000f8e00ff */
[----:B------:R-:W-:Y:S02]  /*0620*/  @!P3 IMAD.MOV.U32 R16, RZ, RZ, R4 ;  /* 0x000000ffff10b224 */ /* 0x000fe400078e0004 */
[----:B------:R-:W-:Y:S01]  /*0630*/  @!P4 IMAD.MOV.U32 R17, RZ, RZ, R7 ;  /* 0x000000ffff11c224 */ /* 0x000fe200078e0007 */
[----:B------:R0:W2:Y:S01]  /*0640*/  @!UP1 SYNCS.EXCH.64 URZ, [UR16+0x38], UR12 ;  /* 0x0000380c103f95b2 */ /* 0x0000a20008000100 */
[----:B------:R-:W-:Y:S01]  /*0650*/  NOP ;  /* 0x0000000000007918 */ /* 0x000fe20000000000 */
[----:B--234-:R-:W-:Y:S06]  /*0660*/  BAR.SYNC.DEFER_BLOCKING 0x0 ;  /* 0x0000000000007b1d */ /* 0x01cfec0000010000 */
[----:B------:R-:W-:Y:S05]  /*0670*/  @!P1 BRA `(.L_x_3) ;  /* 0x000000d400649947 */ /* 0x000fea0003800000 */
[----:B------:R-:W-:-:S06]  /*0680*/  UISETP.GT.U32.AND UP0, UPT, UR18, 0x1, UPT ;  /* 0x000000011200788c */ /* 0x000fcc000bf04070 */
[----:B------:R-:W-:-:S13]  /*0690*/  PLOP3.LUT P0, PT, PT, PT, UP0, 0x80, 0x0 ;  /* 0x000000000000781c */ /* 0x000fda0003f0f008 */
[----:B0-----:R-:W-:Y:S05]  /*06a0*/  @P0 EXIT ;  /* 0x000000000000094d */ /* 0x001fea0003800000 */
[----:B------:R-:W-:Y:S01]  /*06b0*/  ULDC.64 UR8, c[0x0][0x650] ;  /* 0x0001940000087ab9 */ /* 0x000fe20000000a00 */
[----:B------:R-:W-:Y:S01]  /*06c0*/  UMOV UR40, 0xffffffff ;  /* 0xffffffff00287882 */ /* 0x000fe20000000000 */
[----:B------:R-:W-:Y:S01]  /*06d0*/  ISETP.GE.U32.AND P0, PT, R16, UR8, PT ;  /* 0x0000000810007c0c */ /* 0x000fe2000bf06070 */
[----:B------:R-:W-:Y:S01]  /*06e0*/  UMOV UR41, 0xffffffff ;  /* 0xffffffff00297882 */ /* 0x000fe20000000000 */
[----:B------:R-:W-:Y:S01]  /*06f0*/  UMOV UR42, 0xffffffff ;  /* 0xffffffff002a7882 */ /* 0x000fe20000000000 */
[----:B------:R-:W-:Y:S02]  /*0700*/  PRMT R0, RZ, 0x7610, R0 ;  /* 0x00007610ff007816 */ /* 0x000fe40000000000 */
[----:B------:R-:W-:-:S13]  /*0710*/  ISETP.GE.U32.AND.EX P0, PT, R17, UR9, PT, P0 ;  /* 0x0000000911007c0c */ /* 0x000fda000bf06100 */
[----:B------:R-:W-:Y:S05]  /*0720*/  @P0 BRA `(.L_x_4) ;  /* 0x0000000400800947 */ /* 0x000fea0003800000 */
[----:B------:R-:W-:Y:S01]  /*0730*/  I2FP.F32.U32 R0, UR4 ;  /* 0x0000000400007c45 */ /* 0x000fe20008201000 */
[----:B------:R-:W-:Y:S01]  /*0740*/  ULDC.64 UR16, c[0x0][0x628] ;  /* 0x00018a0000107ab9 */ /* 0x000fe20000000a00 */
[----:B------:R-:W-:Y:S01]  /*0750*/  ULDC UR6, c[0x0][0x150] ;  /* 0x0000540000067ab9 */ /* 0x000fe20000000800 */
[----:B------:R-:W-:Y:S01]  /*0760*/  ISETP.NE.U32.AND P0, PT, RZ, UR16, PT ;  /* 0x00000010ff007c0c */ /* 0x000fe2000bf05070 */
[----:B------:R-:W-:Y:S01]  /*0770*/  ULDC UR15, c[0x0][0x630] ;  /* 0x00018c00000f7ab9 */ /* 0x000fe20000000800 */
[----:B------:R-:W-:Y:S01]  /*0780*/  FMUL R0, R0, UR6 ;  /* 0x0000000600007c20 */ /* 0x000fe20008400000 */
[----:B------:R-:W-:Y:S01]  /*0790*/  R2UR UR18, R16 ;  /* 0x00000000101272ca */ /* 0x000fe200000e0000 */
[----:B------:R-:W-:Y:S01]  /*07a0*/  ULDC UR20, c[0x0][0x154] ;  /* 0x0000550000147ab9 */ /* 0x000fe20000000800 */
[----:B------:R-:W-:Y:S01]  /*07b0*/  ISETP.NE.AND.EX P0, PT, RZ, UR17, PT, P0 ;  /* 0x00000011ff007c0c */ /* 0x000fe2000bf05300 */
[----:B------:R0:W1:Y:S01]  /*07c0*/  F2I.U32.TRUNC.NTZ R3, R0 ;  /* 0x0000000000037305 */ /* 0x000062000020f000 */
[----:B------:R-:W-:-:S02]  /*07d0*/  R2UR UR19, R17 ;  /* 0x00000000111372ca */ /* 0x000fc400000e0000 */
[----:B------:R-:W-:Y:S02]  /*07e0*/  R2UR UR8, R16 ;  /* 0x00000000100872ca */ /* 0x000fe400000e0000 */
[----:B------:R-:W-:-:S07]  /*07f0*/  R2UR UR9, R17 ;  /* 0x00000000110972ca */ /* 0x000fce00000e0000 */
[----:B0-----:R-:W-:Y:S08]  /*0800*/  @!P0 BRA `(.L_x_5) ;  /* 0x0000000000308947 */ /* 0x001ff00003800000 */
[----:B------:R-:W-:Y:S01]  /*0810*/  R2UR UR8, R16 ;  /* 0x00000000100872ca */ /* 0x000fe200000e0000 */
[----:B------:R-:W-:Y:S01]  /*0820*/  ULDC UR6, c[0x0][0x634] ;  /* 0x00018d0000067ab9 */ /* 0x000fe20000000800 */
[----:B------:R-:W-:-:S11]  /*0830*/  R2UR UR14, R17 ;  /* 0x00000000110e72ca */ /* 0x000fd600000e0000 */
[----:B------:R-:W-:-:S04]  /*0840*/  UIADD3 UR6, UP0, UR8, UR6, URZ ;  /* 0x0000000608067290 */ /* 0x000fc8000ff1e03f */
[----:B------:R-:W-:-:S04]  /*0850*/  UIADD3.X UR14, URZ, UR14, URZ, UP0, !UPT ;  /* 0x0000000e3f0e7290 */ /* 0x000fc800087fe43f */
[----:B------:R-:W-:-:S04]  /*0860*/  UIMAD.WIDE.U32 UR8, UR14, UR16, URZ ;  /* 0x000000100e0872a5 */ /* 0x000fc8000f8e003f */
[----:B------:R-:W-:Y:S02]  /*0870*/  UIMAD.WIDE.U32 UR10, UP0, UR6, UR17, UR8 ;  /* 0x00000011060a72a5 */ /* 0x000fe4000f800008 */
[----:B------:R-:W-:Y:S02]  /*0880*/  UIMAD.WIDE.U32 UR8, UR6, UR16, URZ ;  /* 0x00000010060872a5 */ /* 0x000fe4000f8e003f */
[----:B------:R-:W-:Y:S02]  /*0890*/  UIADD3.X UR13, URZ, URZ, URZ, UP0, !UPT ;  /* 0x0000003f3f0d7290 */ /* 0x000fe400087fe43f */
[----:B------:R-:W-:Y:S01]  /*08a0*/  UIADD3 URZ, UP0, UR9, UR10, URZ ;  /* 0x0000000a093f7290 */ /* 0x000fe2000ff1e03f */
[----:B------:R-:W-:-:S03]  /*08b0*/  UMOV UR12, UR11 ;  /* 0x0000000b000c7c82 */ /* 0x000fc60008000000 */
[----:B------:R-:W-:-:S12]  /*08c0*/  UIMAD.WIDE.U32.X UR8, UR14, UR17, UR12, UP0 ;  /* 0x000000110e0872a5 */ /* 0x000fd800080e040c */
.L_x_5:
[----:B------:R-:W-:Y:S01]  /*08d0*/  USHF.R.U64 UR42, UR8, UR15, UR9 ;  /* 0x0000000f082a7299 */ /* 0x000fe20008001209 */
[----:B------:R-:W-:Y:S01]  /*08e0*/  I2FP.F32.U32 R0, UR7 ;  /* 0x0000000700007c45 */ /* 0x000fe20008201000 */
[----:B------:R-:W-:Y:S01]  /*08f0*/  USHF.R.U32.HI UR5, URZ, UR15, UR9 ;  /* 0x0000000f3f057299 */ /* 0x000fe20008011609 */
[----:B-1----:R-:W-:Y:S01]  /*0900*/  R2UR UR12, R3 ;  /* 0x00000000030c72ca */ /* 0x002fe200000e0000 */
[----:B------:R-:W-:Y:S02]  /*0910*/  UIADD3 UR6, UP0, URZ, -UR42, URZ ;  /* 0x8000002a3f067290 */ /* 0x000fe4000ff1e03f */
[----:B------:R-:W-:Y:S01]  /*0920*/  FMUL R0, R0, UR20 ;  /* 0x0000001400007c20 */ /* 0x000fe20008400000 */
[----:B------:R-:W-:Y:S01]  /*0930*/  ULDC.64 UR8, c[0x0][0x620] ;  /* 0x0001880000087ab9 */ /* 0x000fe20000000a00 */
[----:B------:R-:W-:Y:S01]  /*0940*/  UIADD3.X UR5, URZ, ~UR5, URZ, UP0, !UPT ;  /* 0x800000053f057290 */ /* 0x000fe200087fe43f */
[----:B------:R-:W-:Y:S01]  /*0950*/  UMOV UR10, UR18 ;  /* 0x00000012000a7c82 */ /* 0x000fe20008000000 */
[----:B------:R-:W-:-:S02]  /*0960*/  UMOV UR11, UR19 ;  /* 0x00000013000b7c82 */ /* 0x000fc40008000000 */
[----:B------:R-:W-:Y:S01]  /*0970*/  UIMAD UR5, UR5, UR8, URZ ;  /* 0x00000008050572a4 */ /* 0x000fe2000f8e023f */
[----:B------:R-:W0:Y:S01]  /*0980*/  F2I.U32.TRUNC.NTZ R0, R0 ;  /* 0x0000000000007305 */ /* 0x000e22000020f000 */
[----:B------:R-:W-:Y:S02]  /*0990*/  UIMAD.WIDE.U32 UR10, UR6, UR8, UR10 ;  /* 0x00000008060a72a5 */ /* 0x000fe4000f8e000a */
[----:B------:R-:W-:Y:S01]  /*09a0*/  UIMAD UR6, UR6, UR9, UR5 ;  /* 0x00000009060672a4 */ /* 0x000fe2000f8e0205 */
[----:B------:R-:W-:Y:S01]  /*09b0*/  ULDC UR21, c[0x0][0x658] ;  /* 0x0001960000157ab9 */ /* 0x000fe20000000800 */
[----:B------:R-:W-:Y:S02]  /*09c0*/  UMOV UR19, 0xffffffff ;  /* 0xffffffff00137882 */ /* 0x000fe40000000000 */
[----:B------:R-:W-:Y:S01]  /*09d0*/  UIADD3 UR6, UR11, UR6, URZ ;  /* 0x000000060b067290 */ /* 0x000fe2000fffe03f */
[----:B------:R-:W-:Y:S01]  /*09e0*/  ULDC UR15, c[0x0][0x618] ;  /* 0x00018600000f7ab9 */ /* 0x000fe20000000800 */
[----:B------:R-:W-:Y:S01]  /*09f0*/  ULDC.64 UR8, c[0x0][0x640] ;  /* 0x0001900000087ab9 */ /* 0x000fe20000000a00 */
[----:B------:R-:W-:Y:S01]  /*0a00*/  USHF.L.U32 UR11, UR19, UR21, URZ ;  /* 0x00000015130b7299 */ /* 0x000fe2000800063f */
[----:B------:R-:W-:Y:S01]  /*0a10*/  ISETP.NE.U32.AND P0, PT, RZ, UR8, PT ;  /* 0x00000008ff007c0c */ /* 0x000fe2000bf05070 */
[----:B------:R-:W-:-:S02]  /*0a20*/  USHF.R.U64 UR19, UR10, UR15, UR6 ;  /* 0x0000000f0a137299 */ /* 0x000fc40008001206 */
[----:B------:R-:W-:Y:S01]  /*0a30*/  USHF.R.U32.HI UR10, URZ, UR15, UR6 ;  /* 0x0000000f3f0a7299 */ /* 0x000fe20008011606 */
[----:B0-----:R-:W-:Y:S01]  /*0a40*/  R2UR UR14, R0 ;  /* 0x00000000000e72ca */ /* 0x001fe200000e0000 */
[----:B------:R-:W-:Y:S01]  /*0a50*/  ULDC UR17, c[0x0][0x608] ;  /* 0x0001820000117ab9 */ /* 0x000fe20000000800 */
[----:B------:R-:W-:Y:S01]  /*0a60*/  ISETP.NE.AND.EX P0, PT, RZ, UR9, PT, P0 ;  /* 0x00000009ff007c0c */ /* 0x000fe2000bf05300 */
[----:B------:R-:W-:Y:S02]  /*0a70*/  USHF.R.U64 UR23, UR19, UR17, UR10 ;  /* 0x0000001113177299 */ /* 0x000fe4000800120a */
[----:B------:R-:W-:Y:S01]  /*0a80*/  USHF.R.U32.HI UR10, URZ, UR17, UR10 ;  /* 0x000000113f0a7299 */ /* 0x000fe2000801160a */
[----:B------:R-:W-:Y:S01]  /*0a90*/  UMOV UR16, 0x1 ;  /* 0x0000000100107882 */ /* 0x000fe20000000000 */
[----:B------:R-:W-:Y:S02]  /*0aa0*/  UIADD3 UR12, -UR12, URZ, URZ ;  /* 0x0000003f0c0c7290 */ /* 0x000fe4000fffe13f */
[----:B------:R-:W-:-:S02]  /*0ab0*/  USHF.R.U64 UR24, UR23, UR21, UR10 ;  /* 0x0000001517187299 */ /* 0x000fc4000800120a */
[----:B------:R-:W-:Y:S01]  /*0ac0*/  USHF.L.U32 UR6, UR16, UR21, URZ ;  /* 0x0000001510067299 */ /* 0x000fe2000800063f */
[----:B------:R-:W-:Y:S01]  /*0ad0*/  ULDC UR13, c[0x0][0x144] ;  /* 0x00005100000d7ab9 */ /* 0x000fe20000000800 */
[----:B------:R-:W-:Y:S01]  /*0ae0*/  ULDC UR5, c[0x0][0x600] ;  /* 0x0001800000057ab9 */ /* 0x000fe20000000800 */
[----:B------:R-:W-:Y:S02]  /*0af0*/  ULOP3.LUT UR16, URZ, UR11, URZ, 0x33, !UPT ;  /* 0x0000000b3f107292 */ /* 0x000fe4000f8e333f */
[----:B------:R-:W-:Y:S02]  /*0b00*/  USHF.R.U32.HI UR11, URZ, UR21, UR10 ;  /* 0x000000153f0b7299 */ /* 0x000fe4000801160a */
[----:B------:R-:W-:Y:S02]  /*0b10*/  UIADD3 UR18, UR5, -0x1, URZ ;  /* 0xffffffff05127890 */ /* 0x000fe4000fffe03f */
[----:B------:R-:W-:Y:S02]  /*0b20*/  UIADD3 UR20, -UR14, URZ, URZ ;  /* 0x0000003f0e147290 */ /* 0x000fe4000fffe13f */
[----:B------:R-:W-:Y:S01]  /*0b30*/  UIMAD UR4, UR13, UR12, UR4 ;  /* 0x0000000c0d0472a4 */ /* 0x000fe2000f8e0204 */
[----:B------:R-:W-:Y:S01]  /*0b40*/  ULDC UR25, c[0x0][0x148] ;  /* 0x0000520000197ab9 */ /* 0x000fe20000000800 */
[----:B------:R-:W-:Y:S01]  /*0b50*/  ULDC UR21, c[0x0][0x648] ;  /* 0x0001920000157ab9 */ /* 0x000fe20000000800 */
[----:B------:R-:W-:Y:S01]  /*0b60*/  ULDC UR22, c[0x0][0x638] ;  /* 0x00018e0000167ab9 */ /* 0x000fe20000000800 */
[----:B------:R-:W-:Y:S01]  /*0b70*/  UMOV UR10, UR24 ;  /* 0x00000018000a7c82 */ /* 0x000fe20008000000 */
[----:B------:R-:W-:Y:S07]  /*0b80*/  @!P0 BRA `(.L_x_6) ;  /* 0x0000000000308947 */ /* 0x000fee0003800000 */
[----:B------:R-:W-:Y:S02]  /*0b90*/  ULDC UR14, c[0x0][0x64c] ;  /* 0x00019300000e7ab9 */ /* 0x000fe40000000800 */
        /* <DEDUP_REMOVED lines=8> */
[----:B------:R-:W-:-:S07]  /*0c20*/  UIMAD.WIDE.U32.X UR8, UR17, UR9, UR14, UP0 ;  /* 0x00000009110872a5 */ /* 0x000fce00080e040e */
[----:B------:R-:W-:Y:S01]  /*0c30*/  UMOV UR10, UR8 ;  /* 0x00000008000a7c82 */ /* 0x000fe20008000000 */
[----:B------:R-:W-:-:S05]  /*0c40*/  UMOV UR11, UR9 ;  /* 0x00000009000b7c82 */ /* 0x000fca0008000000 */
.L_x_6:
[----:B------:R-:W-:Y:S01]  /*0c50*/  UISETP.NE.AND UP0, UPT, UR39, URZ, UPT ;  /* 0x0000003f2700728c */ /* 0x000fe2000bf05270 */
[----:B------:R-:W-:Y:S01]  /*0c60*/  IMAD.MOV.U32 R0, RZ, RZ, 0x1 ;  /* 0x00000001ff007424 */ /* 0x000fe200078e00ff */
[----:B------:R-:W-:Y:S02]  /*0c70*/  USHF.R.U64 UR8, UR10, UR21, UR11 ;  /* 0x000000150a087299 */ /* 0x000fe4000800120b */
[----:B------:R-:W-:Y:S02]  /*0c80*/  ULOP3.LUT UR16, UR23, UR16, URZ, 0xc0, !UPT ;  /* 0x0000001017107292 */ /* 0x000fe4000f8ec03f */
[----:B------:R-:W-:Y:S02]  /*0c90*/  ULOP3.LUT UR18, UR19, UR18, URZ, 0xc0, !UPT ;  /* 0x0000001213127292 */ /* 0x000fe4000f8ec03f */
[----:B------:R-:W-:-:S03]  /*0ca0*/  UIMAD UR16, UR6, UR8, UR16 ;  /* 0x00000008061072a4 */ /* 0x000fc6000f8e0210 */
[----:B------:R-:W-:Y:S02]  /*0cb0*/  @UP0 UIMAD UR4, UR25, UR20, UR7 ;  /* 0x00000014190402a4 */ /* 0x000fe4000f8e0207 */
[----:B------:R-:W-:-:S04]  /*0cc0*/  UIADD3 UR7, -UR8, URZ, URZ ;  /* 0x0000003f08077290 */ /* 0x000fc8000fffe13f */
[----:B------:R-:W-:-:S03]  /*0cd0*/  UIMAD UR6, UR7, UR22, UR24 ;  /* 0x00000016070672a4 */ /* 0x000fc6000f8e0218 */
[----:B------:R-:W-:Y:S01]  /*0ce0*/  ULDC UR7, c[0x0][0x610] ;  /* 0x0001840000077ab9 */ /* 0x000fe20000000800 */
[----:B------:R-:W-:Y:S02]  /*0cf0*/  UIMAD UR6, UR6, UR5, UR18 ;  /* 0x00000005060672a4 */ /* 0x000fe4000f8e0212 */
[----:B------:R-:W-:-:S04]  /*0d00*/  UIMAD UR4, UR16, UR7, UR4 ;  /* 0x00000007100472a4 */ /* 0x000fc8000f8e0204 */
[----:B------:R-:W-:Y:S02]  /*0d10*/  USEL UR41, UR6, UR4, !UP0 ;  /* 0x0000000406297287 */ /* 0x000fe4000c000000 */
[----:B------:R-:W-:-:S12]  /*0d20*/  USEL UR40, UR4, UR6, !UP0 ;  /* 0x0000000604287287 */ /* 0x000fd8000c000000 */
.L_x_4:
[----:B------:R-:W-:-:S08]  /*0d30*/  NOP ;  /* 0x0000000000007918 */ /* 0x000fd00000000000 */
[----:B------:R-:W0:Y:S02]  /*0d40*/  USETMAXREG.TRY_ALLOC.CTAPOOL UP0, 0xe8 ;  /* 0x000000e8000079c8 */ /* 0x000e240008000600 */
[----:B0-----:R-:W-:-:S13]  /*0d50*/  PLOP3.LUT P0, PT, PT, PT, UP0, 0x80, 0x0 ;  /* 0x000000000000781c */ /* 0x001fda0003f0f008 */
[----:B------:R-:W-:Y:S05]  /*0d60*/  @!P0 BRA `(.L_x_4) ;  /* 0xfffffffc00f08947 */ /* 0x000fea000383ffff */
[----:B------:R-:W-:Y:S01]  /*0d70*/  ULDC.64 UR4, c[0x0][0x598] ;  /* 0x0001660000047ab9 */ /* 0x000fe20000000a00 */
[----:B------:R-:W-:Y:S01]  /*0d80*/  ULDC.64 UR46, c[0x0][0x208] ;  /* 0x00008200002e7ab9 */ /* 0x000fe20000000a00 */
[----:B------:R-:W-:-:S04]  /*0d90*/  ISETP.NE.U32.AND P0, PT, RZ, UR4, PT ;  /* 0x00000004ff007c0c */ /* 0x000fc8000bf05070 */
[----:B------:R-:W-:-:S13]  /*0da0*/  ISETP.NE.AND.EX P0, PT, RZ, UR5, PT, P0 ;  /* 0x00000005ff007c0c */ /* 0x000fda000bf05300 */
[----:B------:R-:W-:Y:S05]  /*0db0*/  @!P0 BRA `(.L_x_7) ;  /* 0x00000000001c8947 */ /* 0x000fea0003800000 */
[----:B------:R-:W0:Y:S02]  /*0dc0*/  LDC.64 R4, c[0x0][0x598] ;  /* 0x00016600ff047b82 */ /* 0x000e240000000a00 */
[----:B0-----:R-:W2:Y:S02]  /*0dd0*/  LDG.E.64 R4, desc[UR46][R4.64] ;  /* 0x0000002e04047981 */ /* 0x001ea4000c1e1b00 */
[----:B--2---:R-:W-:-:S04]  /*0de0*/  ISETP.NE.U32.AND P0, PT, R4, RZ, PT ;  /* 0x000000ff0400720c */ /* 0x004fc80003f05070 */
[----:B------:R-:W-:-:S13]  /*0df0*/  ISETP.NE.AND.EX P0, PT, R5, RZ, PT, P0 ;  /* 0x000000ff0500720c */ /* 0x000fda0003f05300 */
[----:B------:R-:W-:Y:S05]  /*0e00*/  @!P0 BRA `(.L_x_7) ;  /* 0x0000000000088947 */ /* 0x000fea0003800000 */
[----:B------:R0:W5:Y:S01]  /*0e10*/  LD.E R18, desc[UR46][R4.64] ;  /* 0x0000002e04127980 */ /* 0x000162000c101900 */
[----:B------:R-:W-:Y:S05]  /*0e20*/  BRA `(.L_x_8) ;  /* 0x0000000000247947 */ /* 0x000fea0003800000 */
.L_x_7:
[----:B------:R-:W-:Y:S02]  /*0e30*/  ULDC.64 UR4, c[0x0][0x588] ;  /* 0x0001620000047ab9 */ /* 0x000fe40000000a00 */
[----:B------:R-:W-:-:S04]  /*0e40*/  ISETP.NE.U32.AND P0, PT, RZ, UR4, PT ;  /* 0x00000004ff007c0c */ /* 0x000fc8000bf05070 */
[----:B------:R-:W-:-:S13]  /*0e50*/  ISETP.NE.AND.EX P0, PT, RZ, UR5, PT, P0 ;  /* 0x00000005ff007c0c */ /* 0x000fda000bf05300 */
[----:B------:R-:W-:Y:S05]  /*0e60*/  @!P0 BRA `(.L_x_9) ;  /* 0x00000000000c8947 */ /* 0x000fea0003800000 */
[----:B------:R-:W0:Y:S02]  /*0e70*/  LDC.64 R18, c[0x0][0x588] ;  /* 0x00016200ff127b82 */ /* 0x000e240000000a00 */
[----:B0-----:R1:W5:Y:S01]  /*0e80*/  LDG.E R18, desc[UR46][R18.64] ;  /* 0x0000002e12127981 */ /* 0x001362000c1e1900 */
[----:B------:R-:W-:Y:S05]  /*0e90*/  BRA `(.L_x_8) ;  /* 0x0000000000087947 */ /* 0x000fea0003800000 */
.L_x_9:
[----:B------:R-:W-:Y:S02]  /*0ea0*/  ULDC UR4, c[0x0][0x580] ;  /* 0x0001600000047ab9 */ /* 0x000fe40000000800 */
[----:B------:R-:W-:-:S07]  /*0eb0*/  IMAD.U32 R18, RZ, RZ, UR4 ;  /* 0x00000004ff127e24 */ /* 0x000fce000f8e00ff */
.L_x_8:
[----:B------:R-:W-:Y:S02]  /*0ec0*/  ULDC.64 UR4, c[0x0][0x5a0] ;  /* 0x0001680000047ab9 */ /* 0x000fe40000000a00 */
[----:B------:R-:W-:-:S04]  /*0ed0*/  ISETP.NE.U32.AND P0, PT, RZ, UR4, PT ;  /* 0x00000004ff007c0c */ /* 0x000fc8000bf05070 */
[----:B------:R-:W-:-:S13]  /*0ee0*/  ISETP.NE.AND.EX P0, PT, RZ, UR5, PT, P0 ;  /* 0x00000005ff007c0c */ /* 0x000fda000bf05300 */
[----:B------:R-:W-:Y:S05]  /*0ef0*/  @!P0 BRA `(.L_x_10) ;  /* 0x00000000001c8947 */ /* 0x000fea0003800000 */
[----:B0-----:R-:W0:Y:S02]  /*0f00*/  LDC.64 R4, c[0x0][0x5a0] ;  /* 0x00016800ff047b82 */ /* 0x001e240000000a00 */
[----:B0-----:R-:W2:Y:S02]  /*0f10*/  LDG.E.64 R4, desc[UR46][R4.64] ;  /* 0x0000002e04047981 */ /* 0x001ea4000c1e1b00 */
[----:B--2---:R-:W-:-:S04]  /*0f20*/  ISETP.NE.U32.AND P0, PT, R4, RZ, PT ;  /* 0x000000ff0400720c */ /* 0x004fc80003f05070 */
[----:B------:R-:W-:-:S13]  /*0f30*/  ISETP.NE.AND.EX P0, PT, R5, RZ, PT, P0 ;  /* 0x000000ff0500720c */ /* 0x000fda0003f05300 */
[----:B------:R-:W-:Y:S05]  /*0f40*/  @!P0 BRA `(.L_x_10) ;  /* 0x0000000000088947 */ /* 0x000fea0003800000 */
[----:B------:R0:W5:Y:S01]  /*0f50*/  LD.E R22, desc[UR46][R4.64] ;  /* 0x0000002e04167980 */ /* 0x000162000c101900 */
[----:B------:R-:W-:Y:S05]  /*0f60*/  BRA `(.L_x_11) ;  /* 0x0000000000247947 */ /* 0x000fea0003800000 */
.L_x_10:
[----:B------:R-:W-:Y:S02]  /*0f70*/  ULDC.64 UR4, c[0x0][0x590] ;  /* 0x0001640000047ab9 */ /* 0x000fe40000000a00 */
[----:B------:R-:W-:-:S04]  /*0f80*/  ISETP.NE.U32.AND P0, PT, RZ, UR4, PT ;  /* 0x00000004ff007c0c */ /* 0x000fc8000bf05070 */
[----:B------:R-:W-:-:S13]  /*0f90*/  ISETP.NE.AND.EX P0, PT, RZ, UR5, PT, P0 ;  /* 0x00000005ff007c0c */ /* 0x000fda000bf05300 */
[----:B------:R-:W-:Y:S05]  /*0fa0*/  @!P0 BRA `(.L_x_12) ;  /* 0x00000000000c8947 */ /* 0x000fea0003800000 */
[----:B------:R-:W2:Y:S02]  /*0fb0*/  LDC.64 R22, c[0x0][0x590] ;  /* 0x00016400ff167b82 */ /* 0x000ea40000000a00 */
[----:B--2---:R2:W5:Y:S01]  /*0fc0*/  LDG.E R22, desc[UR46][R22.64] ;  /* 0x0000002e16167981 */ /* 0x004562000c1e1900 */
[----:B------:R-:W-:Y:S05]  /*0fd0*/  BRA `(.L_x_11) ;  /* 0x0000000000087947 */ /* 0x000fea0003800000 */
.L_x_12:
[----:B------:R-:W-:Y:S02]  /*0fe0*/  ULDC UR4, c[0x0][0x584] ;  /* 0x0001610000047ab9 */ /* 0x000fe40000000800 */
[----:B------:R-:W-:-:S07]  /*0ff0*/  IMAD.U32 R22, RZ, RZ, UR4 ;  /* 0x00000004ff167e24 */ /* 0x000fce000f8e00ff */
.L_x_11:
[----:B------:R-:W-:-:S13]  /*1000*/  LOP3.LUT P0, RZ, R0, 0xff, RZ, 0xc0, !PT ;  /* 0x000000ff00ff7812 */ /* 0x000fda000780c0ff */
[----:B------:R-:W-:Y:S05]  /*1010*/  @!P0 EXIT ;  /* 0x000000000000894d */ /* 0x000fea0003800000 */
[----:B------:R-:W-:Y:S01]  /*1020*/  ULDC UR4, c[0x0][0x28c] ;  /* 0x0000a30000047ab9 */ /* 0x000fe20000000800 */
[----:B------:R-:W-:Y:S01]  /*1030*/  UMOV UR36, URZ ;  /* 0x0000003f00247c82 */ /* 0x000fe20008000000 */
[----:B------:R-:W-:Y:S01]  /*1040*/  UIADD3 UR4, UR4, 0xff, URZ ;  /* 0x000000ff04047890 */ /* 0x000fe2000fffe03f */
[----:B------:R-:W-:-:S03]  /*1050*/  UMOV UR37, URZ ;  /* 0x0000003f00257c82 */ /* 0x000fc60008000000 */
[----:B------:R-:W-:-:S04]  /*1060*/  USHF.R.S32.HI UR5, URZ, 0x1f, UR4 ;  /* 0x0000001f3f057899 */ /* 0x000fc80008011404 */
[----:B------:R-:W-:-:S04]  /*1070*/  ULEA.HI UR5, UR5, UR4, URZ, 0x8 ;  /* 0x0000000405057291 */ /* 0x000fc8000f8f403f */
[----:B------:R-:W-:-:S12]  /*1080*/  USHF.R.S32.HI UR43, URZ, 0x8, UR5 ;  /* 0x000000083f2b7899 */ /* 0x000fd80008011405 */
.L_x_354:
[----:B------:R-:W-:Y:S01]  /*1090*/  LOP3.LUT R0, R2, 0x80, RZ, 0xc0, !PT ;  /* 0x0000008002007812 */ /* 0x000fe200078ec0ff */
[----:B---3--:R-:W3:Y:S01]  /*10a0*/  S2UR UR7, SR_CgaCtaId ;  /* 0x00000000000779c3 */ /* 0x008ee20000008800 */
[----:B------:R-:W-:Y:S02]  /*10b0*/  UMOV UR6, 0x400 ;  /* 0x0000040000067882 */ /* 0x000fe40000000000 */
[----:B------:R-:W-:-:S06]  /*10c0*/  SHF.R.U32.HI R0, RZ, 0x7, R0 ;  /* 0x00000007ff007819 */ /* 0x000fcc0000011600 */
[----:B------:R-:W4:Y:S01]  /*10d0*/  SHFL.IDX PT, R0, R0, RZ, 0x1f ;  /* 0x00001fff00007589 */ /* 0x000f2200000e0000 */
[----:B---3--:R-:W-:Y:S01]  /*10e0*/  ULEA UR6, UR7, UR6, 0x18 ;  /* 0x0000000607067291 */ /* 0x008fe2000f8ec03f */
[----:B----4-:R-:W-:-:S13]  /*10f0*/  R2UR UR4, R0 ;  /* 0x00000000000472ca */ /* 0x010fda00000e0000 */
[----:B------:R-:W-:-:S04]  /*1100*/  ULEA.HI UR5, UR4, UR4, URZ, 0x1 ;  /* 0x0000000404057291 */ /* 0x000fc8000f8f083f */
[----:B------:R-:W-:-:S04]  /*1110*/  ULOP3.LUT UR5, UR5, 0x7fffe, URZ, 0xc0, !UPT ;  /* 0x0007fffe05057892 */ /* 0x000fc8000f8ec03f */
[----:B------:R-:W-:-:S03]  /*1120*/  UIADD3 UR5, UR4, -UR5, URZ ;  /* 0x8000000504057290 */ /* 0x000fc6000fffe03f */
[----:B------:R-:W-:Y:S01]  /*1130*/  ULDC UR4, c[0x0][0x28c] ;  /* 0x0000a30000047ab9 */ /* 0x000fe20000000800 */
[----:B------:R-:W-:Y:S01]  /*1140*/  ULEA UR5, UR5, UR6, 0xd ;  /* 0x0000000605057291 */ /* 0x000fe2000f8e683f */
[----:B------:R-:W-:-:S03]  /*1150*/  ISETP.LT.AND P0, PT, RZ, UR4, PT ;  /* 0x00000004ff007c0c */ /* 0x000fc6000bf01270 */
[----:B------:R-:W-:-:S04]  /*1160*/  UIADD3 UR5, UR5, 0x100, URZ ;  /* 0x0000010005057890 */ /* 0x000fc8000fffe03f */
[----:B------:R-:W-:-:S04]  /*1170*/  USHF.R.U32.HI UR5, URZ, 0x4, UR5 ;  /* 0x000000043f057899 */ /* 0x000fc80008011605 */
[----:B------:R-:W-:-:S04]  /*1180*/  ULOP3.LUT UR5, UR5, 0x3fff, URZ, 0xc0, !UPT ;  /* 0x00003fff05057892 */ /* 0x000fc8000f8ec03f */
[----:B------:R-:W-:Y:S01]  /*1190*/  ULOP3.LUT UR44, UR5, 0x10000, URZ, 0xfc, !UPT ;  /* 0x00010000052c7892 */ /* 0x000fe2000f8efc3f */
[----:B0-2---:R-:W-:Y:S11]  /*11a0*/  @P0 BRA `(.L_x_13) ;  /* 0x0000000000400947 */ /* 0x005ff60003800000 */
[----:B------:R-:W-:Y:S01]  /*11b0*/  MOV R0, 0x0 ;  /* 0x0000000000007802 */ /* 0x000fe20000000f00 */
[----:B------:R-:W-:Y:S01]  /*11c0*/  ULDC.64 UR4, c[0x4][0x68] ;  /* 0x01001a0000047ab9 */ /* 0x000fe20000000a00 */
[----:B------:R-:W-:Y:S01]  /*11d0*/  ULDC.64 UR6, c[0x4][0x8] ;  /* 0x0100020000067ab9 */ /* 0x000fe20000000a00 */
[----:B0-----:R-:W-:Y:S01]  /*11e0*/  IMAD.U32 R4, RZ, RZ, UR4 ;  /* 0x00000004ff047e24 */ /* 0x001fe2000f8e00ff */
[----:B------:R0:W3:Y:S01]  /*11f0*/  LDC.64 R14, c[0x4][R0] ;  /* 0x01000000000e7b82 */ /* 0x0000e20000000a00 */
[----:B------:R-:W-:Y:S01]  /*1200*/  IMAD.U32 R5, RZ, RZ, UR5 ;  /* 0x00000005ff057e24 */ /* 0x000fe2000f8e00ff */
[----:B------:R-:W-:Y:S01]  /*1210*/  ULDC.64 UR4, c[0x4][0x70] ;  /* 0x01001c0000047ab9 */ /* 0x000fe20000000a00 */
[----:B------:R-:W-:Y:S02]  /*1220*/  IMAD.U32 R10, RZ, RZ, UR6 ;  /* 0x00000006ff0a7e24 */ /* 0x000fe4000f8e00ff */
[----:B------:R-:W-:Y:S02]  /*1230*/  IMAD.U32 R6, RZ, RZ, UR4 ;  /* 0x00000004ff067e24 */ /* 0x000fe4000f8e00ff */
[----:B------:R-:W-:-:S02]  /*1240*/  IMAD.U32 R7, RZ, RZ, UR5 ;  /* 0x00000005ff077e24 */ /* 0x000fc4000f8e00ff */
[----:B------:R-:W-:Y:S02]  /*1250*/  IMAD.U32 R11, RZ, RZ, UR7 ;  /* 0x00000007ff0b7e24 */ /* 0x000fe4000f8e00ff */
[----:B------:R-:W-:Y:S02]  /*1260*/  IMAD.MOV.U32 R8, RZ, RZ, 0x1e1 ;  /* 0x000001e1ff087424 */ /* 0x000fe400078e00ff */
[----:B------:R-:W-:Y:S02]  /*1270*/  IMAD.MOV.U32 R12, RZ, RZ, 0x1 ;  /* 0x00000001ff0c7424 */ /* 0x000fe400078e00ff */
[----:B0-----:R-:W-:-:S07]  /*1280*/  IMAD.MOV.U32 R13, RZ, RZ, RZ ;  /* 0x000000ffff0d7224 */ /* 0x001fce00078e00ff */
[----:B------:R-:W-:-:S07]  /*1290*/  LEPC R20, `(.L_x_13) ;  /* 0x000000001014794e */ /* 0x000fce0000000000 */
[----:B-123-5:R-:W-:Y:S05]  /*12a0*/  CALL.ABS.NOINC R14 ;  /* 0x000000000e007343 */ /* 0x02efea0003c00000 */
.L_x_13:
[----:B------:R-:W-:-:S06]  /*12b0*/  ULOP3.LUT UR4, UR38, 0x1, URZ, 0xfc, !UPT ;  /* 0x0000000126047892 */ /* 0x000fcc000f8efc3f */
[----:B------:R-:W-:-:S05]  /*12c0*/  IMAD.U32 R0, RZ, RZ, UR4 ;  /* 0x00000004ff007e24 */ /* 0x000fca000f8e00ff */
[----:B------:R-:W-:-:S13]  /*12d0*/  ISETP.NE.AND P0, PT, R0, 0x3, PT ;  /* 0x000000030000780c */ /* 0x000fda0003f05270 */
[----:B------:R-:W-:Y:S05]  /*12e0*/  @!P0 BRA `(.L_x_14) ;  /* 0x0000000000048947 */ /* 0x000fea0003800000 */
[----:B------:R-:W-:Y:S01]  /*12f0*/  BPT.TRAP 0x1 ;  /* 0x000000040000795c */ /* 0x000fe20000300000 */
.L_x_14:
[----:B------:R-:W3:Y:S01]  /*1300*/  S2UR UR5, SR_CgaCtaId ;  /* 0x00000000000579c3 */ /* 0x000ee20000008800 */
[----:B------:R-:W-:Y:S01]  /*1310*/  UMOV UR4, 0x400 ;  /* 0x0000040000047882 */ /* 0x000fe20000000000 */
[----:B------:R-:W-:Y:S02]  /*1320*/  IMAD.U32 R0, RZ, RZ, UR36 ;  /* 0x00000024ff007e24 */ /* 0x000fe4000f8e00ff */
[----:B------:R-:W-:-:S03]  /*1330*/  IMAD.U32 R3, RZ, RZ, UR37 ;  /* 0x00000025ff037e24 */ /* 0x000fc6000f8e00ff */
[----:B------:R-:W-:Y:S01]  /*1340*/  SHF.L.U32 R0, R0, 0x1f, RZ ;  /* 0x0000001f00007819 */ /* 0x000fe200000006ff */
[----:B---3--:R-:W-:-:S06]  /*1350*/  ULEA UR4, UR5, UR4, 0x18 ;  /* 0x0000000405047291 */ /* 0x008fcc000f8ec03f */
[----:B0-----:R-:W-:-:S04]  /*1360*/  IMAD.U32 R4, RZ, RZ, UR4 ;  /* 0x00000004ff047e24 */ /* 0x001fc8000f8e00ff */
[----:B------:R-:W-:-:S04]  /*1370*/  IMAD R3, R3, 0x8, R4 ;  /* 0x0000000803037824 */ /* 0x000fc800078e0204 */
[----:B------:R0:W3:Y:S01]  /*1380*/  SYNCS.PHASECHK.TRANS64.TRYWAIT P1, [R3+URZ], R0 ;  /* 0x00000000030075a7 */ /* 0x0000e2000802017f */
[----:B------:R-:W-:Y:S05]  /*1390*/  @!P0 BRA `(.L_x_15) ;  /* 0x0000000000048947 */ /* 0x000fea0003800000 */
[----:B------:R-:W-:Y:S01]  /*13a0*/  BPT.TRAP 0x1 ;  /* 0x000000040000795c */ /* 0x000fe20000300000 */
.L_x_15:
[----:B---3--:R-:W-:Y:S05]  /*13b0*/  @P1 BRA `(.L_x_16) ;  /* 0x0000000000081947 */ /* 0x008fea0003800000 */
[----:B------:R-:W3:Y:S02]  /*13c0*/  SYNCS.PHASECHK.TRANS64.TRYWAIT P1, [R3+URZ], R0 ;  /* 0x00000000030075a7 */ /* 0x000ee4000802017f */
[----:B---3--:R-:W-:Y:S05]  /*13d0*/  @!P1 BRA `(.L_x_17) ;  /* 0x000000dc00d09947 */ /* 0x008fea0003800000 */
.L_x_16:
[----:B------:R-:W-:-:S04]  /*13e0*/  UISETP.LT.AND UP0, UPT, UR43, 0x1, UPT ;  /* 0x000000012b00788c */ /* 0x000fc8000bf01270 */
[----:B------:R-:W-:-:S06]  /*13f0*/  USEL UR4, UR43, 0x1, UP0 ;  /* 0x000000012b047887 */ /* 0x000fcc0008000000 */
[----:B0--3--:R-:W-:Y:S01]  /*1400*/  IMAD.U32 R0, RZ, RZ, UR4 ;  /* 0x00000004ff007e24 */ /* 0x009fe2000f8e00ff */
[----:B------:R-:W-:Y:S05]  /*1410*/  WARPSYNC.ALL ;  /* 0x0000000000007948 */ /* 0x000fea0003800000 */
[----:B------:R-:W-:-:S04]  /*1420*/  IADD3 R0, -R0, UR43, RZ ;  /* 0x0000002b00007c10 */ /* 0x000fc8000fffe1ff */
[----:B------:R-:W-:Y:S02]  /*1430*/  ISETP.GE.AND P1, PT, R0, 0x1, PT ;  /* 0x000000010000780c */ /* 0x000fe40003f26270 */
[----:B------:R-:W-:Y:S01]  /*1440*/  R2UR UR4, R4 ;  /* 0x00000000040472ca */ /* 0x000fe200000e0000 */
[----:B------:R-:W-:Y:S01]  /*1450*/  ULEA UR25, UR37, UR44, 0xc ;  /* 0x0000002c25197291 */ /* 0x000fe2000f8e603f */
[----:B------:R-:W-:Y:S01]  /*1460*/  WARPGROUP.ARRIVE ;  /* 0x00000000000079c5 */ /* 0x000fe20000000000 */
[----:B------:R-:W-:Y:S01]  /*1470*/  UMOV UR5, 0x40000040 ;  /* 0x4000004000057882 */ /* 0x000fe20000000000 */
[----:B------:R-:W-:Y:S01]  /*1480*/  UMOV UR7, 0x40000040 ;  /* 0x4000004000077882 */ /* 0x000fe20000000000 */
[----:B------:R-:W-:Y:S01]  /*1490*/  UMOV UR9, UR5 ;  /* 0x0000000500097c82 */ /* 0x000fe20008000000 */
[----:B------:R-:W-:Y:S01]  /*14a0*/  UMOV UR11, 0x40000040 ;  /* 0x40000040000b7882 */ /* 0x000fe20000000000 */
[----:B------:R-:W-:Y:S01]  /*14b0*/  UMOV UR13, UR5 ;  /* 0x00000005000d7c82 */ /* 0x000fe20008000000 */
[----:B------:R-:W-:Y:S01]  /*14c0*/  UMOV UR15, 0x40000040 ;  /* 0x40000040000f7882 */ /* 0x000fe20000000000 */
[----:B------:R-:W-:Y:S01]  /*14d0*/  UMOV UR17, UR5 ;  /* 0x0000000500117c82 */ /* 0x000fe20008000000 */
[----:B------:R-:W-:Y:S01]  /*14e0*/  UMOV UR19, 0x40000040 ;  /* 0x4000004000137882 */ /* 0x000fe20000000000 */
[----:B------:R-:W-:Y:S01]  /*14f0*/  UMOV UR21, UR5 ;  /* 0x0000000500157c82 */ /* 0x000fe20008000000 */
[----:B------:R-:W-:Y:S01]  /*1500*/  UMOV UR23, 0x40000040 ;  /* 0x4000004000177882 */ /* 0x000fe20000000000 */
[----:B------:R-:W-:-:S04]  /*1510*/  UIADD3 UR4, UR4, 0x20100, URZ ;  /* 0x0002010004047890 */ /* 0x000fc8000fffe03f */
[----:B------:R-:W-:-:S04]  /*1520*/  USHF.R.U32.HI UR4, URZ, 0x4, UR4 ;  /* 0x000000043f047899 */ /* 0x000fc80008011604 */
[----:B------:R-:W-:-:S04]  /*1530*/  ULOP3.LUT UR4, UR4, 0x3fff, URZ, 0xc0, !UPT ;  /* 0x00003fff04047892 */ /* 0x000fc8000f8ec03f */
[----:B------:R-:W-:-:S03]  /*1540*/  ULOP3.LUT UR24, UR4, 0x10000, URZ, 0xfc, !UPT ;  /* 0x0001000004187892 */ /* 0x000fc6000f8efc3f */
[----:B------:R-:W-:Y:S01]  /*1550*/  UMOV UR4, UR25 ;  /* 0x0000001900047c82 */ /* 0x000fe20008000000 */
[----:B------:R-:W-:Y:S01]  /*1560*/  UIMAD UR26, UR37, 0xa00, UR24 ;  /* 0x00000a00251a78a4 */ /* 0x000fe2000f8e0218 */
[----:B------:R-:W-:Y:S01]  /*1570*/  UMOV UR8, UR4 ;  /* 0x0000000400087c82 */ /* 0x000fe20008000000 */
[----:B------:R-:W-:Y:S02]  /*1580*/  UMOV UR12, UR4 ;  /* 0x00000004000c7c82 */ /* 0x000fe40008000000 */
[----:B------:R-:W-:Y:S02]  /*1590*/  UIADD3 UR10, UR26, 0x100, URZ ;  /* 0x000001001a0a7890 */ /* 0x000fe4000fffe03f */
[----:B------:R-:W-:Y:S02]  /*15a0*/  UIADD3 UR14, UR26, 0x200, URZ ;  /* 0x000002001a0e7890 */ /* 0x000fe4000fffe03f */
[----:B------:R-:W-:Y:S01]  /*15b0*/  UMOV UR6, UR26 ;  /* 0x0000001a00067c82 */ /* 0x000fe20008000000 */
[----:B------:R-:W-:Y:S01]  /*15c0*/  UIADD3 UR18, UR26, 0x300, URZ ;  /* 0x000003001a127890 */ /* 0x000fe2000fffe03f */
[----:B------:R-:W-:Y:S01]  /*15d0*/  IGMMA.64x32x32.S8.S8 R168, gdesc[UR4], RZ, !UPT, gsb0 ;  /* 0x0120000004a879f1 */ /* 0x000fe2000c0410ff */
[----:B------:R-:W-:Y:S01]  /*15e0*/  UMOV UR16, UR4 ;  /* 0x0000000400107c82 */ /* 0x000fe20008000000 */
[----:B------:R-:W-:Y:S01]  /*15f0*/  UIADD3 UR22, UR26, 0x400, URZ ;  /* 0x000004001a167890 */ /* 0x000fe2000fffe03f */
[----:B------:R-:W-:Y:S01]  /*1600*/  UMOV UR20, UR4 ;  /* 0x0000000400147c82 */ /* 0x000fe20008000000 */
[----:B------:R-:W-:Y:S01]  /*1610*/  UIADD3 UR4, UR25, 0x2, URZ ;  /* 0x0000000219047890 */ /* 0x000fe2000fffe03f */
[----:B------:R-:W-:Y:S01]  /*1620*/  UMOV UR5, 0x40000040 ;  /* 0x4000004000057882 */ /* 0x000fe20000000000 */
[----:B------:R-:W-:-:S02]  /*1630*/  WARPGROUP.DEPBAR.LE gsb0, 0x0 ;  /* 0x00008000000079c5 */ /* 0x000fc40000010000 */
[----:B------:R-:W-:-:S06]  /*1640*/  WARPGROUP.ARRIVE ;  /* 0x00000000000079c5 */ /* 0x000fcc0000000000 */
[----:B------:R-:W-:Y:S01]  /*1650*/  IGMMA.64x32x32.S8.S8 R136, gdesc[UR8], RZ, !UPT, gsb0 ;  /* 0x01200000088879f1 */ /* 0x000fe2000c0410ff */
[----:B------:R-:W-:Y:S02]  /*1660*/  UIADD3 UR8, UR25, 0x400, URZ ;  /* 0x0000040019087890 */ /* 0x000fe4000fffe03f */
[----:B------:R-:W-:Y:S02]  /*1670*/  WARPGROUP.DEPBAR.LE gsb0, 0x0 ;  /* 0x00008000000079c5 */ /* 0x000fe40000010000 */
[----:B------:R-:W-:-:S06]  /*1680*/  WARPGROUP.ARRIVE ;  /* 0x00000000000079c5 */ /* 0x000fcc0000000000 */
[----:B------:R-:W-:Y:S03]  /*1690*/  IGMMA.64x32x32.S8.S8 R104, gdesc[UR12], RZ, !UPT, gsb0 ;  /* 0x012000000c6879f1 */ /* 0x000fe6000c0410ff */
[----:B------:R-:W-:Y:S02]  /*16a0*/  WARPGROUP.DEPBAR.LE gsb0, 0x0 ;  /* 0x00008000000079c5 */ /* 0x000fe40000010000 */
[----:B------:R-:W-:-:S06]  /*16b0*/  WARPGROUP.ARRIVE ;  /* 0x00000000000079c5 */ /* 0x000fcc0000000000 */
[----:B------:R-:W-:Y:S03]  /*16c0*/  IGMMA.64x32x32.S8.S8 R72, gdesc[UR16], RZ, !UPT, gsb0 ;  /* 0x01200000104879f1 */ /* 0x000fe6000c0410ff */
[----:B------:R-:W-:Y:S02]  /*16d0*/  WARPGROUP.DEPBAR.LE gsb0, 0x0 ;  /* 0x00008000000079c5 */ /* 0x000fe40000010000 */
[----:B------:R-:W-:-:S06]  /*16e0*/  WARPGROUP.ARRIVE ;  /* 0x00000000000079c5 */ /* 0x000fcc0000000000 */
[----:B------:R-:W-:Y:S01]  /*16f0*/  IGMMA.64x32x32.S8.S8 R40, gdesc[UR20], RZ, !UPT, gsb0 ;  /* 0x01200000142879f1 */ /* 0x000fe2000c0410ff */
[----:B------:R-:W-:Y:S01]  /*1700*/  UMOV UR20, UR8 ;  /* 0x0000000800147c82 */ /* 0x000fe20008000000 */
[----:B------:R-:W-:Y:S01]  /*1710*/  UMOV UR21, 0x40000040 ;  /* 0x4000004000157882 */ /* 0x000fe20000000000 */
[----:B------:R-:W-:Y:S01]  /*1720*/  UMOV UR16, UR20 ;  /* 0x0000001400107c82 */ /* 0x000fe20008000000 */
[----:B------:R-:W-:Y:S01]  /*1730*/  UMOV UR17, UR21 ;  /* 0x0000001500117c82 */ /* 0x000fe20008000000 */
[----:B------:R-:W-:Y:S01]  /*1740*/  UMOV UR12, UR20 ;  /* 0x00000014000c7c82 */ /* 0x000fe20008000000 */
[----:B------:R-:W-:Y:S01]  /*1750*/  UMOV UR13, UR21 ;  /* 0x00000015000d7c82 */ /* 0x000fe20008000000 */
[----:B------:R-:W-:Y:S01]  /*1760*/  UMOV UR8, UR20 ;  /* 0x0000001400087c82 */ /* 0x000fe20008000000 */
[----:B------:R-:W-:Y:S01]  /*1770*/  UMOV UR9, UR21 ;  /* 0x0000001500097c82 */ /* 0x000fe20008000000 */
[----:B------:R-:W-:Y:S02]  /*1780*/  WARPGROUP.DEPBAR.LE gsb0, 0x0 ;  /* 0x00008000000079c5 */ /* 0x000fe40000010000 */
[----:B------:R-:W-:-:S06]  /*1790*/  WARPGROUP.ARRIVE ;  /* 0x00000000000079c5 */ /* 0x000fcc0000000000 */
[----:B------:R-:W-:Y:S01]  /*17a0*/  IGMMA.64x32x32.S8.S8 R24, gdesc[UR20], RZ, !UPT, gsb0 ;  /* 0x01200000141879f1 */ /* 0x000fe2000c0410ff */
[----:B------:R-:W-:Y:S01]  /*17b0*/  UMOV UR22, UR6 ;  /* 0x0000000600167c82 */ /* 0x000fe20008000000 */
[----:B------:R-:W-:Y:S01]  /*17c0*/  UMOV UR23, UR7 ;  /* 0x0000000700177c82 */ /* 0x000fe20008000000 */
[----:B------:R-:W-:Y:S01]  /*17d0*/  UIADD3 UR6, UR26, 0x2, URZ ;  /* 0x000000021a067890 */ /* 0x000fe2000fffe03f */
[----:B------:R-:W-:Y:S01]  /*17e0*/  UMOV UR7, 0x40000040 ;  /* 0x4000004000077882 */ /* 0x000fe20000000000 */
[----:B------:R-:W-:Y:S02]  /*17f0*/  WARPGROUP.DEPBAR.LE gsb0, 0x0 ;  /* 0x00008000000079c5 */ /* 0x000fe40000010000 */
[----:B------:R-:W-:-:S06]  /*1800*/  WARPGROUP.ARRIVE ;  /* 0x00000000000079c5 */ /* 0x000fcc0000000000 */
[----:B------:R-:W-:Y:S01]  /*1810*/  IGMMA.64x32x32.S8.S8 R56, gdesc[UR16], RZ, !UPT, gsb0 ;  /* 0x01200000103879f1 */ /* 0x000fe2000c0410ff */
[----:B------:R-:W-:Y:S01]  /*1820*/  UIADD3 UR18, UR26, 0x302, URZ ;  /* 0x000003021a127890 */ /* 0x000fe2000fffe03f */
[----:B------:R-:W-:Y:S01]  /*1830*/  UMOV UR16, UR4 ;  /* 0x0000000400107c82 */ /* 0x000fe20008000000 */
[----:B------:R-:W-:Y:S01]  /*1840*/  UMOV UR17, UR5 ;  /* 0x0000000500117c82 */ /* 0x000fe20008000000 */
        /* <DEDUP_REMOVED lines=24> */
[----:B------:R-:W-:Y:S03]  /*19d0*/  IGMMA.64x32x32.S8.S8 R168, gdesc[UR4], R168, gsb0 ;  /* 0x0120000004a879f1 */ /* 0x000fe600080410a8 */
[----:B------:R-:W-:Y:S02]  /*19e0*/  WARPGROUP.DEPBAR.LE gsb0, 0x0 ;  /* 0x00008000000079c5 */ /* 0x000fe40000010000 */
[----:B------:R-:W-:-:S06]  /*19f0*/  WARPGROUP.ARRIVE ;  /* 0x00000000000079c5 */ /* 0x000fcc0000000000 */
[----:B------:R-:W-:Y:S01]  /*1a00*/  IGMMA.64x32x32.S8.S8 R136, gdesc[UR8], R136, gsb0 ;  /* 0x01200000088879f1 */ /* 0x000fe20008041088 */
[----:B------:R-:W-:Y:S02]  /*1a10*/  UIADD3 UR8, UR25, 0x402, URZ ;  /* 0x0000040219087890 */ /* 0x000fe4000fffe03f */
[----:B------:R-:W-:Y:S02]  /*1a20*/  WARPGROUP.DEPBAR.LE gsb0, 0x0 ;  /* 0x00008000000079c5 */ /* 0x000fe40000010000 */
[----:B------:R-:W-:-:S06]  /*1a30*/  WARPGROUP.ARRIVE ;  /* 0x00000000000079c5 */ /* 0x000fcc0000000000 */
[----:B------:R-:W-:Y:S03]  /*1a40*/  IGMMA.64x32x32.S8.S8 R104, gdesc[UR12], R104, gsb0 ;  /* 0x012000000c6879f1 */ /* 0x000fe60008041068 */
[----:B------:R-:W-:Y:S02]  /*1a50*/  WARPGROUP.DEPBAR.LE gsb0, 0x0 ;  /* 0x00008000000079c5 */ /* 0x000fe40000010000 */
[----:B------:R-:W-:-:S06]  /*1a60*/  WARPGROUP.ARRIVE ;  /* 0x00000000000079c5 */ /* 0x000fcc0000000000 */
[----:B------:R-:W-:Y:S03]  /*1a70*/  IGMMA.64x32x32.S8.S8 R72, gdesc[UR16], R72, gsb0 ;  /* 0x01200000104879f1 */ /* 0x000fe60008041048 */
[----:B------:R-:W-:Y:S02]  /*1a80*/  WARPGROUP.DEPBAR.LE gsb0, 0x0 ;  /* 0x00008000000079c5 */ /* 0x000fe40000010000 */
[----:B------:R-:W-:-:S06]  /*1a90*/  WARPGROUP.ARRIVE ;  /* 0x00000000000079c5 */ /* 0x000fcc0000000000 */
[----:B------:R-:W-:Y:S01]  /*1aa0*/  IGMMA.64x32x32.S8.S8 R40, gdesc[UR20], R40, gsb0 ;  /* 0x01200000142879f1 */ /* 0x000fe20008041028 */
        /* <DEDUP_REMOVED lines=8> */
[----:B------:R-:W-:Y:S01]  /*1b30*/  UMOV UR4, UR20 ;  /* 0x0000001400047c82 */ /* 0x000fe20008000000 */
[----:B------:R-:W-:Y:S01]  /*1b40*/  UMOV UR5, UR21 ;  /* 0x0000001500057c82 */ /* 0x000fe20008000000 */
[----:B------:R-:W-:-:S02]  /*1b50*/  WARPGROUP.DEPBAR.LE gsb0, 0x0 ;  /* 0x00008000000079c5 */ /* 0x000fc40000010000 */
[----:B------:R-:W-:-:S06]  /*1b60*/  WARPGROUP.ARRIVE ;  /* 0x00000000000079c5 */ /* 0x000fcc0000000000 */
[----:B------:R-:W-:Y:S01]  /*1b70*/  IGMMA.64x32x32.S8.S8 R24, gdesc[UR20], R24, gsb0 ;  /* 0x01200000141879f1 */ /* 0x000fe20008041018 */
[----:B------:R-:W-:Y:S01]  /*1b80*/  UIADD3 UR22, UR26, 0x404, URZ ;  /* 0x000004041a167890 */ /* 0x000fe2000fffe03f */
[----:B------:R-:W-:Y:S01]  /*1b90*/  UMOV UR23, 0x40000040 ;  /* 0x4000004000177882 */ /* 0x000fe20000000000 */
[----:B------:R-:W-:Y:S02]  /*1ba0*/  WARPGROUP.DEPBAR.LE gsb0, 0x0 ;  /* 0x00008000000079c5 */ /* 0x000fe40000010000 */
        /* <DEDUP_REMOVED lines=17> */
[----:B------:R-:W-:Y:S02]  /*1cc0*/  UIADD3 UR4, UR25, 0x4, URZ ;  /* 0x0000000419047890 */ /* 0x000fe4000fffe03f */
[----:B------:R-:W-:Y:S01]  /*1cd0*/  UIADD3 UR6, UR26, 0x4, URZ ;  /* 0x000000041a067890 */ /* 0x000fe2000fffe03f */
[----:B------:R-:W-:Y:S01]  /*1ce0*/  UMOV UR5, 0x40000040 ;  /* 0x4000004000057882 */ /* 0x000fe20000000000 */
[----:B------:R-:W-:Y:S01]  /*1cf0*/  UMOV UR7, 0x40000040 ;  /* 0x4000004000077882 */ /* 0x000fe20000000000 */
[----:B------:R-:W-:Y:S02]  /*1d00*/  UMOV UR9, UR5 ;  /* 0x0000000500097c82 */ /* 0x000fe40008000000 */
        /* <DEDUP_REMOVED lines=312> */
[----:B------:R-:W-:Y:S01]  /*3090*/  UIADD3 UR25, UR25, 0xc06, URZ ;  /* 0x00000c0619197890 */ /* 0x000fe2000fffe03f */
[----:B------:R-:W-:-:S02]  /*30a0*/  WARPGROUP.DEPBAR.LE gsb0, 0x0 ;  /* 0x00008000000079c5 */ /* 0x000fc40000010000 */
[----:B------:R-:W-:-:S06]  /*30b0*/  WARPGROUP.ARRIVE ;  /* 0x00000000000079c5 */ /* 0x000fcc0000000000 */
[----:B------:R-:W-:Y:S03]  /*30c0*/  IGMMA.64x32x32.S8.S8 R168, gdesc[UR4], R168, gsb0 ;  /* 0x0120000004a879f1 */ /* 0x000fe600080410a8 */
        /* <DEDUP_REMOVED lines=38> */
[----:B------:R-:W-:Y:S05]  /*3330*/  @!P1 BRA `(.L_x_18) ;  /* 0x0000002000649947 */ /* 0x000fea0003800000 */
[----:B------:R-:W-:Y:S01]  /*3340*/  UIADD3 UR26, UR37, 0x1, URZ ;  /* 0x00000001251a7890 */ /* 0x000fe2000fffe03f */
[----:B------:R-:W-:Y:S01]  /*3350*/  R2UR UR28, R0 ;  /* 0x00000000001c72ca */ /* 0x000fe200000e0000 */
[----:B------:R-:W-:Y:S02]  /*3360*/  UMOV UR25, UR37 ;  /* 0x0000002500197c82 */ /* 0x000fe40008000000 */
[----:B------:R-:W-:-:S04]  /*3370*/  UISETP.NE.AND UP0, UPT, UR26, 0x2, UPT ;  /* 0x000000021a00788c */ /* 0x000fc8000bf05270 */
[----:B------:R-:W-:Y:S02]  /*3380*/  USEL UR27, URZ, 0x1, UP0 ;  /* 0x000000013f1b7887 */ /* 0x000fe40008000000 */
[----:B------:R-:W-:Y:S02]  /*3390*/  USEL UR26, UR26, URZ, UP0 ;  /* 0x0000003f1a1a7287 */ /* 0x000fe40008000000 */
[----:B------:R-:W-:-:S12]  /*33a0*/  ULOP3.LUT UR27, UR36, UR27, URZ, 0x3c, !UPT ;  /* 0x0000001b241b7292 */ /* 0x000fd8000f8e3c3f */
.L_x_25:
[----:B0-----:R-:W-:Y:S05]  /*33b0*/  @!P0 BRA `(.L_x_19) ;  /* 0x0000000000048947 */ /* 0x001fea0003800000 */
[----:B------:R-:W-:Y:S01]  /*33c0*/  BPT.TRAP 0x1 ;  /* 0x000000040000795c */ /* 0x000fe20000300000 */
.L_x_19:
[----:B------:R-:W0:Y:S01]  /*33d0*/  S2UR UR5, SR_CgaCtaId ;  /* 0x00000000000579c3 */ /* 0x000e220000008800 */
[----:B------:R-:W-:Y:S01]  /*33e0*/  UMOV UR4, 0x400 ;  /* 0x0000040000047882 */ /* 0x000fe20000000000 */
[----:B------:R-:W-:Y:S02]  /*33f0*/  IMAD.U32 R0, RZ, RZ, UR27 ;  /* 0x0000001bff007e24 */ /* 0x000fe4000f8e00ff */
[----:B------:R-:W-:-:S03]  /*3400*/  IMAD.U32 R3, RZ, RZ, UR26 ;  /* 0x0000001aff037e24 */ /* 0x000fc6000f8e00ff */
[----:B------:R-:W-:Y:S01]  /*3410*/  SHF.L.U32 R0, R0, 0x1f, RZ ;  /* 0x0000001f00007819 */ /* 0x000fe200000006ff */
[----:B0-----:R-:W-:-:S06]  /*3420*/  ULEA UR4, UR5, UR4, 0x18 ;  /* 0x0000000405047291 */ /* 0x001fcc000f8ec03f */
[----:B------:R-:W-:-:S04]  /*3430*/  IMAD.U32 R4, RZ, RZ, UR4 ;  /* 0x00000004ff047e24 */ /* 0x000fc8000f8e00ff */
[----:B------:R-:W-:-:S04]  /*3440*/  IMAD R3, R3, 0x8, R4 ;  /* 0x0000000803037824 */ /* 0x000fc800078e0204 */
[----:B------:R0:W3:Y:S01]  /*3450*/  SYNCS.PHASECHK.TRANS64.TRYWAIT P1, [R3+URZ], R0 ;  /* 0x00000000030075a7 */ /* 0x0000e2000802017f */
[----:B------:R-:W-:Y:S05]  /*3460*/  @!P0 BRA `(.L_x_20) ;  /* 0x0000000000048947 */ /* 0x000fea0003800000 */
[----:B------:R-:W-:Y:S01]  /*3470*/  BPT.TRAP 0x1 ;  /* 0x000000040000795c */ /* 0x000fe20000300000 */
.L_x_20:
[----:B---3--:R-:W-:Y:S05]  /*3480*/  @P1 BRA `(.L_x_21) ;  /* 0x0000000000081947 */ /* 0x008fea0003800000 */
[----:B------:R-:W3:Y:S02]  /*3490*/  SYNCS.PHASECHK.TRANS64.TRYWAIT P1, [R3+URZ], R0 ;  /* 0x00000000030075a7 */ /* 0x000ee4000802017f */
[----:B---3--:R-:W-:Y:S05]  /*34a0*/  @!P1 BRA `(.L_x_22) ;  /* 0x000000bc00b09947 */ /* 0x008fea0003800000 */
.L_x_21:
[----:B------:R-:W-:Y:S01]  /*34b0*/  ULEA UR29, UR26, UR44, 0xc ;  /* 0x0000002c1a1d7291 */ /* 0x000fe2000f8e603f */
[----:B------:R-:W-:Y:S01]  /*34c0*/  WARPGROUP.ARRIVE ;  /* 0x00000000000079c5 */ /* 0x000fe20000000000 */
[----:B------:R-:W-:Y:S01]  /*34d0*/  UIMAD UR30, UR26, 0xa00, UR24 ;  /* 0x00000a001a1e78a4 */ /* 0x000fe2000f8e0218 */
[----:B------:R-:W-:Y:S01]  /*34e0*/  UMOV UR5, 0x40000040 ;  /* 0x4000004000057882 */ /* 0x000fe20000000000 */
[----:B------:R-:W-:Y:S02]  /*34f0*/  UMOV UR7, 0x40000040 ;  /* 0x4000004000077882 */ /* 0x000fe40000000000 */
[----:B------:R-:W-:Y:S01]  /*3500*/  UIADD3 UR10, UR30, 0x100, URZ ;  /* 0x000001001e0a7890 */ /* 0x000fe2000fffe03f */
[----:B------:R-:W-:Y:S02]  /*3510*/  UMOV UR4, UR29 ;  /* 0x0000001d00047c82 */ /* 0x000fe40008000000 */
[----:B------:R-:W-:Y:S01]  /*3520*/  UMOV UR6, UR30 ;  /* 0x0000001e00067c82 */ /* 0x000fe20008000000 */
[----:B------:R-:W-:Y:S01]  /*3530*/  UMOV UR8, UR4 ;  /* 0x0000000400087c82 */ /* 0x000fe20008000000 */
[----:B------:R-:W-:Y:S01]  /*3540*/  IGMMA.64x32x32.S8.S8 R168, gdesc[UR4], R168, gsb0 ;  /* 0x0120000004a879f1 */ /* 0x000fe200080410a8 */
[----:B------:R-:W-:Y:S01]  /*3550*/  UMOV UR9, UR5 ;  /* 0x0000000500097c82 */ /* 0x000fe20008000000 */
[----:B------:R-:W-:Y:S01]  /*3560*/  UMOV UR11, 0x40000040 ;  /* 0x40000040000b7882 */ /* 0x000fe20000000000 */
[----:B------:R-:W-:Y:S01]  /*3570*/  UIADD3 UR14, UR30, 0x200, URZ ;  /* 0x000002001e0e7890 */ /* 0x000fe2000fffe03f */
[----:B------:R-:W-:Y:S01]  /*3580*/  UMOV UR12, UR4 ;  /* 0x00000004000c7c82 */ /* 0x000fe20008000000 */
        /* <DEDUP_REMOVED lines=11> */
[----:B------:R-:W-:Y:S01]  /*3640*/  UMOV UR5, 0x40000040 ;  /* 0x4000004000057882 */ /* 0x000fe20000000000 */
[----:B------:R-:W-:-:S02]  /*3650*/  WARPGROUP.DEPBAR.LE gsb0, 0x0 ;  /* 0x00008000000079c5 */ /* 0x000fc40000010000 */
        /* <DEDUP_REMOVED lines=22> */
[----:B------:R-:W-:Y:S01]  /*37c0*/  IGMMA.64x32x32.S8.S8 R24, gdesc[UR20], R24, gsb0 ;  /* 0x01200000141879f1 */ /* 0x000fe20008041018 */
[----:B------:R-:W-:Y:S01]  /*37d0*/  UMOV UR22, UR6 ;  /* 0x0000000600167c82 */ /* 0x000fe20008000000 */
[----:B------:R-:W-:Y:S01]  /*37e0*/  UMOV UR23, UR7 ;  /* 0x0000000700177c82 */ /* 0x000fe20008000000 */
[----:B------:R-:W-:Y:S01]  /*37f0*/  UIADD3 UR6, UR30, 0x2, URZ ;  /* 0x000000021e067890 */ /* 0x000fe2000fffe03f */
[----:B------:R-:W-:Y:S01]  /*3800*/  UMOV UR7, 0x40000040 ;  /* 0x4000004000077882 */ /* 0x000fe20000000000 */
[----:B------:R-:W-:Y:S02]  /*3810*/  WARPGROUP.DEPBAR.LE gsb0, 0x0 ;  /* 0x00008000000079c5 */ /* 0x000fe40000010000 */
[----:B------:R-:W-:-:S06]  /*3820*/  WARPGROUP.ARRIVE ;  /* 0x00000000000079c5 */ /* 0x000fcc0000000000 */
[----:B------:R-:W-:Y:S01]  /*3830*/  IGMMA.64x32x32.S8.S8 R56, gdesc[UR16], R56, gsb0 ;  /* 0x01200000103879f1 */ /* 0x000fe20008041038 */
[----:B------:R-:W-:Y:S01]  /*3840*/  UIADD3 UR18, UR30, 0x302, URZ ;  /* 0x000003021e127890 */ /* 0x000fe2000fffe03f */
[----:B------:R-:W-:Y:S01]  /*3850*/  UMOV UR16, UR4 ;  /* 0x0000000400107c82 */ /* 0x000fe20008000000 */
[----:B------:R-:W-:Y:S01]  /*3860*/  UMOV UR17, UR5 ;  /* 0x0000000500117c82 */ /* 0x000fe20008000000 */
        /* <DEDUP_REMOVED lines=431> */
[----:B------:R-:W-:Y:S01]  /*5360*/  BPT.TRAP 0x1 ;  /* 0x000000040000795c */ /* 0x000fe20000300000 */
.L_x_23:
[----:B------:R-:W-:Y:S01]  /*5370*/  UISETP.GT.U32.AND UP0, UPT, UR38, 0x1, UPT ;  /* 0x000000012600788c */ /* 0x000fe2000bf04070 */
[----:B0--3--:R-:W-:-:S04]  /*5380*/  IMAD.U32 R3, RZ, RZ, UR25 ;  /* 0x00000019ff037e24 */ /* 0x009fc8000f8e00ff */
[----:B------:R-:W-:Y:S01]  /*5390*/  IMAD R0, R3, 0x8, R4 ;  /* 0x0000000803007824 */ /* 0x000fe200078e0204 */
[----:B------:R-:W-:-:S03]  /*53a0*/  PLOP3.LUT P1, PT, PT, PT, UP0, 0x80, 0x0 ;  /* 0x000000000000781c */ /* 0x000fc60003f2f008 */
[----:B------:R-:W-:-:S05]  /*53b0*/  VIADD R0, R0, 0x10 ;  /* 0x0000001000007836 */ /* 0x000fca0000000000 */
[----:B------:R-:W-:-:S04]  /*53c0*/  PRMT R0, RZ, 0x654, R0 ;  /* 0x00000654ff007816 */ /* 0x000fc80000000000 */
[----:B------:R0:W-:Y:S01]  /*53d0*/  SYNCS.ARRIVE.TRANS64.RED.A1T0 RZ, [R0+URZ], RZ ;  /* 0x000000ff00ff79a7 */ /* 0x0001e2000810043f */
[----:B------:R-:W-:Y:S05]  /*53e0*/  @P1 BRA `(.L_x_24) ;  /* 0x0000000000041947 */ /* 0x000fea0003800000 */
[----:B------:R-:W-:Y:S01]  /*53f0*/  BPT.TRAP 0x1 ;  /* 0x000000040000795c */ /* 0x000fe20000300000 */
.L_x_24:
[----:B------:R-:W-:Y:S02]  /*5400*/  UISETP.GT.AND UP2, UPT, UR28, 0x1, UPT ;  /* 0x000000011c00788c */ /* 0x000fe4000bf44270 */
[----:B------:R-:W-:Y:S02]  /*5410*/  UIADD3 UR26, UR26, 0x1, URZ ;  /* 0x000000011a1a7890 */ /* 0x000fe4000fffe03f */
[----:B------:R-:W-:Y:S02]  /*5420*/  UIADD3 UR25, UR25, 0x1, URZ ;  /* 0x0000000119197890 */ /* 0x000fe4000fffe03f */
[----:B------:R-:W-:Y:S01]  /*5430*/  PLOP3.LUT P1, PT, PT, PT, UP2, 0x80, 0x0 ;  /* 0x000000000000781c */ /* 0x000fe20003f2f028 */
[----:B------:R-:W-:Y:S02]  /*5440*/  UISETP.NE.AND UP0, UPT, UR26, 0x2, UPT ;  /* 0x000000021a00788c */ /* 0x000fe4000bf05270 */
[----:B------:R-:W-:Y:S02]  /*5450*/  UIADD3 UR4, UR28, -0x1, URZ ;  /* 0xffffffff1c047890 */ /* 0x000fe4000fffe03f */
[----:B------:R-:W-:-:S02]  /*5460*/  UISETP.NE.AND UP1, UPT, UR25, 0x2, UPT ;  /* 0x000000021900788c */ /* 0x000fc4000bf25270 */
[----:B------:R-:W-:Y:S02]  /*5470*/  USEL UR5, URZ, 0x1, UP0 ;  /* 0x000000013f057887 */ /* 0x000fe40008000000 */
[----:B------:R-:W-:Y:S02]  /*5480*/  USEL UR26, UR26, URZ, UP0 ;  /* 0x0000003f1a1a7287 */ /* 0x000fe40008000000 */
[----:B------:R-:W-:Y:S02]  /*5490*/  USEL UR25, UR25, URZ, UP1 ;  /* 0x0000003f19197287 */ /* 0x000fe40008800000 */
[----:B------:R-:W-:Y:S01]  /*54a0*/  ULOP3.LUT UR27, UR27, UR5, URZ, 0x3c, !UPT ;  /* 0x000000051b1b7292 */ /* 0x000fe2000f8e3c3f */
[----:B------:R-:W-:Y:S01]  /*54b0*/  UMOV UR28, UR4 ;  /* 0x00000004001c7c82 */ /* 0x000fe20008000000 */
[----:B------:R-:W-:Y:S10]  /*54c0*/  @P1 BRA `(.L_x_25) ;  /* 0xffffffdc00b81947 */ /* 0x000ff4000383ffff */
.L_x_18:
[----:B0-----:R-:W0:Y:S02]  /*54d0*/  LDC R0, c[0x0][0x28c] ;  /* 0x0000a300ff007b82 */ /* 0x001e240000000800 */
[----:B0-----:R-:W-:-:S13]  /*54e0*/  ISETP.GE.AND P1, PT, R0, 0x1, PT ;  /* 0x000000010000780c */ /* 0x001fda0003f26270 */
[----:B------:R-:W-:Y:S05]  /*54f0*/  @!P1 BRA `(.L_x_26) ;  /* 0x00000000003c9947 */ /* 0x000fea0003800000 */
[----:B------:R-:W-:Y:S05]  /*5500*/  @!P0 BRA `(.L_x_27) ;  /* 0x0000000000048947 */ /* 0x000fea0003800000 */
[----:B------:R-:W-:Y:S01]  /*5510*/  BPT.TRAP 0x1 ;  /* 0x000000040000795c */ /* 0x000fe20000300000 */
.L_x_27:
[----:B------:R-:W-:-:S04]  /*5520*/  UISETP.LT.AND UP0, UPT, UR43, 0x1, UPT ;  /* 0x000000012b00788c */ /* 0x000fc8000bf01270 */
[----:B------:R-:W-:Y:S02]  /*5530*/  USEL UR4, UR43, 0x1, UP0 ;  /* 0x000000012b047887 */ /* 0x000fe40008000000 */
[----:B------:R-:W-:Y:S02]  /*5540*/  UISETP.GT.U32.AND UP0, UPT, UR38, 0x1, UPT ;  /* 0x000000012600788c */ /* 0x000fe4000bf04070 */
[----:B------:R-:W-:-:S04]  /*5550*/  UIADD3 UR4, UR37, UR43, -UR4 ;  /* 0x0000002b25047290 */ /* 0x000fc8000fffe804 */
[----:B------:R-:W-:Y:S01]  /*5560*/  USHF.L.U32 UR4, UR4, 0x3, URZ ;  /* 0x0000000304047899 */ /* 0x000fe2000800063f */
[----:B------:R-:W-:-:S03]  /*5570*/  PLOP3.LUT P0, PT, PT, PT, UP0, 0x80, 0x0 ;  /* 0x000000000000781c */ /* 0x000fc60003f0f008 */
[----:B------:R-:W-:-:S06]  /*5580*/  ULOP3.LUT UR4, UR4, 0x8, URZ, 0xc0, !UPT ;  /* 0x0000000804047892 */ /* 0x000fcc000f8ec03f */
[----:B------:R-:W-:-:S05]  /*5590*/  IMAD.U32 R3, RZ, RZ, UR4 ;  /* 0x00000004ff037e24 */ /* 0x000fca000f8e00ff */
[----:B------:R-:W-:-:S04]  /*55a0*/  IADD3 R0, R4, 0x10, R3 ;  /* 0x0000001004007810 */ /* 0x000fc80007ffe003 */
[----:B------:R-:W-:-:S04]  /*55b0*/  PRMT R0, RZ, 0x654, R0 ;  /* 0x00000654ff007816 */ /* 0x000fc80000000000 */
[----:B------:R0:W-:Y:S01]  /*55c0*/  SYNCS.ARRIVE.TRANS64.RED.A1T0 RZ, [R0+URZ], RZ ;  /* 0x000000ff00ff79a7 */ /* 0x0001e2000810043f */
[----:B------:R-:W-:Y:S05]  /*55d0*/  @P0 BRA `(.L_x_26) ;  /* 0x0000000000040947 */ /* 0x000fea0003800000 */
[----:B------:R-:W-:Y:S01]  /*55e0*/  BPT.TRAP 0x1 ;  /* 0x000000040000795c */ /* 0x000fe20000300000 */
.L_x_26:
[C---:B0-----:R-:W-:Y:S01]  /*55f0*/  LOP3.LUT R0, R2.reuse, 0x3, RZ, 0xc0, !PT ;  /* 0x0000000302007812 */ /* 0x041fe200078ec0ff */
[----:B------:R-:W-:Y:S01]  /*5600*/  IMAD.MOV.U32 R7, RZ, RZ, -0x2 ;  /* 0xfffffffeff077424 */ /* 0x000fe200078e00ff */
[----:B------:R-:W-:Y:S01]  /*5610*/  ULDC UR9, c[0x0][0x288] ;  /* 0x0000a20000097ab9 */ /* 0x000fe20000000800 */
[----:B------:R-:W-:Y:S01]  /*5620*/  UIMAD UR41, UR41, 0xa0, URZ ;  /* 0x000000a0292978a4 */ /* 0x000fe2000f8e023f */
[----:B------:R-:W-:Y:S01]  /*5630*/  LOP3.LUT R4, R2, 0x60, RZ, 0xc0, !PT ;  /* 0x0000006002047812 */ /* 0x000fe200078ec0ff */
[----:B------:R-:W-:Y:S01]  /*5640*/  IMAD R7, R0, R7, UR9 ;  /* 0x0000000900077e24 */ /* 0x000fe2000f8e0207 */
[--C-:B------:R-:W-:Y:S01]  /*5650*/  SHF.R.U32.HI R0, RZ, 0x7, R2.reuse ;  /* 0x00000007ff007819 */ /* 0x100fe20000011602 */
[----:B------:R-:W-:Y:S01]  /*5660*/  UIADD3 UR37, UR43, UR37, URZ ;  /* 0x000000252b257290 */ /* 0x000fe2000fffe03f */
[----:B------:R-:W-:Y:S01]  /*5670*/  SHF.R.U32.HI R3, RZ, 0x2, R2 ;  /* 0x00000002ff037819 */ /* 0x000fe20000011602 */
[----:B------:R-:W-:Y:S01]  /*5680*/  UIMAD.WIDE UR10, UR40, 0x100, URZ ;  /* 0x00000100280a78a5 */ /* 0x000fe2000f8e023f */
[----:B------:R-:W-:Y:S01]  /*5690*/  LOP3.LUT R0, R0, 0x1, RZ, 0xc0, !PT ;  /* 0x0000000100007812 */ /* 0x000fe200078ec0ff */
[----:B------:R-:W-:Y:S01]  /*56a0*/  USHF.L.U32 UR40, UR40, 0x8, URZ ;  /* 0x0000000828287899 */ /* 0x000fe2000800063f */
[----:B------:R-:W-:Y:S01]  /*56b0*/  SHF.R.U32.HI R6, RZ, 0x1, R4 ;  /* 0x00000001ff067819 */ /* 0x000fe20000011604 */
[----:B------:R-:W-:Y:S01]  /*56c0*/  UISETP.GE.AND UP2, UPT, UR41, UR9, UPT ;  /* 0x000000092900728c */ /* 0x000fe2000bf46270 */
[----:B------:R-:W-:Y:S01]  /*56d0*/  IMAD.SHL.U32 R186, R2, 0x2, RZ ;  /* 0x0000000202ba7824 */ /* 0x000fe200078e00ff */
[----:B------:R-:W-:Y:S01]  /*56e0*/  ULDC UR8, c[0x0][0x284] ;  /* 0x0000a10000087ab9 */ /* 0x000fe20000000800 */
[----:B------:R-:W-:Y:S01]  /*56f0*/  USHF.R.U32.HI UR4, URZ, 0x1, UR37 ;  /* 0x000000013f047899 */ /* 0x000fe20008011625 */
[----:B------:R-:W-:Y:S01]  /*5700*/  IMAD.U32 R187, RZ, RZ, UR41 ;  /* 0x00000029ffbb7e24 */ /* 0x000fe2000f8e00ff */
[----:B------:R-:W-:Y:S01]  /*5710*/  UISETP.GE.OR UP2, UPT, UR40, UR8, UP2 ;  /* 0x000000082800728c */ /* 0x000fe20009746670 */
[----:B------:R-:W-:Y:S01]  /*5720*/  IMAD.SHL.U32 R4, R0, 0x40, RZ ;  /* 0x0000004000047824 */ /* 0x000fe200078e00ff */
[----:B------:R-:W-:Y:S01]  /*5730*/  LOP3.LUT R3, R3, 0x7, RZ, 0xc0, !PT ;  /* 0x0000000703037812 */ /* 0x000fe200078ec0ff */
[----:B------:R-:W-:Y:S01]  /*5740*/  ULOP3.LUT UR4, UR4, 0x1, URZ, 0xc0, !UPT ;  /* 0x0000000104047892 */ /* 0x000fe2000f8ec03f */
[----:B------:R-:W-:Y:S01]  /*5750*/  LOP3.LUT R186, R187, 0x6, R186, 0xf8, !PT ;  /* 0x00000006bbba7812 */ /* 0x000fe200078ef8ba */
[----:B------:R-:W-:Y:S01]  /*5760*/  USHF.R.S32.HI UR12, URZ, 0x1f, UR42 ;  /* 0x0000001f3f0c7899 */ /* 0x000fe2000801142a */
[--C-:B------:R-:W-:Y:S01]  /*5770*/  LOP3.LUT R191, R4, 0x40, R3.reuse, 0xe2, !PT ;  /* 0x0000004004bf7812 */ /* 0x100fe200078ee203 */
[----:B------:R-:W-:Y:S01]  /*5780*/  ULDC.64 UR6, c[0x0][0x5d0] ;  /* 0x0001740000067ab9 */ /* 0x000fe20000000a00 */
[----:B------:R-:W-:Y:S01]  /*5790*/  UISETP.GT.U32.AND UP0, UPT, UR37, 0x1, UPT ;  /* 0x000000012500788c */ /* 0x000fe2000bf04070 */
[----:B------:R-:W-:Y:S01]  /*57a0*/  IADD3 R3, RZ, -R6, -R3 ;  /* 0x80000006ff037210 */ /* 0x000fe20007ffe803 */
[----:B------:R-:W-:Y:S01]  /*57b0*/  UISETP.NE.U32.AND UP1, UPT, UR4, 0x1, UPT ;  /* 0x000000010400788c */ /* 0x000fe2000bf25070 */
[----:B------:R-:W-:Y:S01]  /*57c0*/  PLOP3.LUT P0, PT, PT, PT, UP2, 0x80, 0x0 ;  /* 0x000000000000781c */ /* 0x000fe20003f0f028 */
[----:B------:R-:W-:Y:S01]  /*57d0*/  UIMAD UR5, UR12, UR6, URZ ;  /* 0x000000060c0572a4 */ /* 0x000fe2000f8e023f */
[--C-:B------:R-:W-:Y:S01]  /*57e0*/  SHF.R.S32.HI R187, RZ, 0x1f, R186.reuse ;  /* 0x0000001fffbb7819 */ /* 0x100fe200000114ba */
[----:B------:R-:W-:Y:S01]  /*57f0*/  UISETP.LT.U32.AND UP0, UPT, UR43, 0x2, UP0 ;  /* 0x000000022b00788c */ /* 0x000fe20008701070 */
[----:B------:R-:W-:Y:S01]  /*5800*/  IMAD.U32 R5, RZ, RZ, UR6 ;  /* 0x00000006ff057e24 */ /* 0x000fe2000f8e00ff */
[----:B------:R-:W-:Y:S01]  /*5810*/  UISETP.GT.U32.AND UP1, UPT, UR43, 0x1, !UP1 ;  /* 0x000000012b00788c */ /* 0x000fe2000cf24070 */
[----:B------:R-:W-:Y:S01]  /*5820*/  IMAD R0, R0, -0x40, R3 ;  /* 0xffffffc000007824 */ /* 0x000fe200078e0203 */
[----:B------:R-:W-:Y:S01]  /*5830*/  UIMAD UR5, UR42, UR7, UR5 ;  /* 0x000000072a0572a4 */ /* 0x000fe2000f8e0205 */
[----:B------:R-:W-:Y:S01]  /*5840*/  IMAD.U32 R3, RZ, RZ, UR8 ;  /* 0x00000008ff037e24 */ /* 0x000fe2000f8e00ff */
[----:B------:R-:W-:Y:S01]  /*5850*/  USEL UR6, URZ, 0x1, !UP0 ;  /* 0x000000013f067887 */ /* 0x000fe2000c000000 */
[----:B------:R-:W-:Y:S01]  /*5860*/  IMAD.WIDE.U32 R4, R5, UR42, R186 ;  /* 0x0000002a05047c25 */ /* 0x000fe2000f8e00ba */
[----:B------:R-:W-:Y:S01]  /*5870*/  USEL UR4, URZ, 0x1, !UP1 ;  /* 0x000000013f047887 */ /* 0x000fe2000c800000 */
[----:B------:R-:W-:Y:S01]  /*5880*/  LOP3.LUT R191, R191, UR10, R6, 0xfe, !PT ;  /* 0x0000000abfbf7c12 */ /* 0x000fe2000f8efe06 */
[----:B------:R-:W-:Y:S01]  /*5890*/  ULOP3.LUT UR37, UR37, 0x1, URZ, 0xc0, !UPT ;  /* 0x0000000125257892 */ /* 0x000fe2000f8ec03f */
[----:B------:R-:W-:Y:S01]  /*58a0*/  IADD3 R0, R3, -UR40, R0 ;  /* 0x8000002803007c10 */ /* 0x000fe2000fffe000 */
[----:B------:R-:W-:Y:S01]  /*58b0*/  ULOP3.LUT UR36, UR4, UR36, UR6, 0x96, !UPT ;  /* 0x0000002404247292 */ /* 0x000fe2000f8e9606 */
[----:B------:R-:W-:Y:S01]  /*58c0*/  VIADD R5, R5, UR5 ;  /* 0x0000000505057c36 */ /* 0x000fe20008000000 */
[----:B------:R-:W-:Y:S01]  /*58d0*/  UMOV UR40, 0xffffffff ;  /* 0xffffffff00287882 */ /* 0x000fe20000000000 */
[----:B------:R-:W-:Y:S01]  /*58e0*/  VIADD R3, R7, -UR41 ;  /* 0x8000002907037c36 */ /* 0x000fe20008000000 */
[----:B------:R-:W-:Y:S08]  /*58f0*/  @P0 BRA `(.L_x_28) ;  /* 0x0000007800f80947 */ /* 0x000ff00003800000 */
[----:B------:R-:W0:Y:S01]  /*5900*/  LDC.64 R14, c[0x0][0x5c8] ;  /* 0x00017200ff0e7b82 */ /* 0x000e220000000a00 */
[----:B------:R-:W-:Y:S01]  /*5910*/  ULDC.64 UR4, c[0x0][0x5c0] ;  /* 0x0001700000047ab9 */ /* 0x000fe20000000a00 */
[----:B------:R-:W-:Y:S01]  /*5920*/  BSSY B0, `(.L_x_28) ;  /* 0x00007bb000007945 */ /* 0x000fe20003800000 */
[C---:B0-----:R-:W-:Y:S01]  /*5930*/  IMAD R6, R14.reuse, UR11, RZ ;  /* 0x0000000b0e067c24 */ /* 0x041fe2000f8e02ff */
[----:B------:R-:W-:Y:S01]  /*5940*/  SHF.L.U64.HI R13, R14, 0x3, R15 ;  /* 0x000000030e0d7819 */ /* 0x000fe2000001020f */
[----:B------:R-:W-:-:S04]  /*5950*/  IMAD.WIDE.U32 R4, R191, R14, R4 ;  /* 0x0000000ebf047225 */ /* 0x000fc800078e0004 */
[----:B------:R-:W-:Y:S01]  /*5960*/  IMAD R7, R191, R15, R6 ;  /* 0x0000000fbf077224 */ /* 0x000fe200078e0206 */
[----:B------:R-:W-:Y:S01]  /*5970*/  IADD3 R4, P0, R4, UR4, RZ ;  /* 0x0000000404047c10 */ /* 0x000fe2000ff1e0ff */
[C---:B------:R-:W-:Y:S02]  /*5980*/  IMAD.SHL.U32 R11, R14.reuse, 0x8, RZ ;  /* 0x000000080e0b7824 */ /* 0x040fe400078e00ff */
[----:B------:R-:W-:Y:S01]  /*5990*/  IMAD.IADD R7, R5, 0x1, R7 ;  /* 0x0000000105077824 */ /* 0x000fe200078e0207 */
[-C--:B------:R-:W-:Y:S02]  /*59a0*/  LEA R6, P2, R14, R4.reuse, 0x7 ;  /* 0x000000040e067211 */ /* 0x080fe400078438ff */
[----:B------:R-:W-:Y:S02]  /*59b0*/  IADD3 R8, P1, R11, R4, RZ ;  /* 0x000000040b087210 */ /* 0x000fe40007f3e0ff */
[----:B------:R-:W-:Y:S02]  /*59c0*/  IADD3.X R5, R7, UR5, RZ, P0, !PT ;  /* 0x0000000507057c10 */ /* 0x000fe400087fe4ff */
[----:B-----5:R-:W-:-:S02]  /*59d0*/  ISETP.NE.AND P0, PT, R22, RZ, PT ;  /* 0x000000ff1600720c */ /* 0x020fc40003f05270 */
[----:B------:R-:W-:Y:S01]  /*59e0*/  LEA.HI.X R7, R14, R5, R15, 0x7, P2 ;  /* 0x000000050e077211 */ /* 0x000fe200010f3c0f */
[----:B------:R-:W-:Y:S01]  /*59f0*/  IMAD.X R9, R13, 0x1, R5, P1 ;  /* 0x000000010d097824 */ /* 0x000fe200008e0605 */
[----:B------:R-:W-:-:S05]  /*5a00*/  IADD3 R10, P2, R11, R6, RZ ;  /* 0x000000060b0a7210 */ /* 0x000fca0007f5e0ff */
[----:B------:R-:W-:-:S04]  /*5a10*/  IMAD.X R11, R13, 0x1, R7, P2 ;  /* 0x000000010d0b7824 */ /* 0x000fc800010e0607 */
[----:B------:R-:W-:Y:S05]  /*5a20*/  @!P0 BRA `(.L_x_29) ;  /* 0x0000005c00188947 */ /* 0x000fea0003800000 */
[----:B------:R-:W0:Y:S01]  /*5a30*/  LDC.64 R14, c[0x0][0x5b0] ;  /* 0x00016c00ff0e7b82 */ /* 0x000e220000000a00 */
[----:B------:R-:W-:Y:S01]  /*5a40*/  ULDC.64 UR6, c[0x0][0x5b8] ;  /* 0x00016e0000067ab9 */ /* 0x000fe20000000a00 */
[----:B------:R-:W-:Y:S01]  /*5a50*/  ISETP.GE.AND P3, PT, R0, 0x1, PT ;  /* 0x000000010000780c */ /* 0x000fe20003f66270 */
[----:B------:R-:W-:Y:S02]  /*5a60*/  UIMAD UR4, UR12, UR6, URZ ;  /* 0x000000060c0472a4 */ /* 0x000fe4000f8e023f */
[----:B------:R-:W-:Y:S01]  /*5a70*/  IMAD.U32 R21, RZ, RZ, UR6 ;  /* 0x00000006ff157e24 */ /* 0x000fe2000f8e00ff */
[----:B------:R-:W-:Y:S01]  /*5a80*/  BSSY B1, `(.L_x_30) ;  /* 0x000000e000017945 */ /* 0x000fe20003800000 */
[----:B------:R-:W-:Y:S01]  /*5a90*/  ISETP.LT.OR P1, PT, R3, 0x1, !P3 ;  /* 0x000000010300780c */ /* 0x000fe20005f21670 */
[----:B------:R-:W-:Y:S01]  /*5aa0*/  UIMAD UR4, UR42, UR7, UR4 ;  /* 0x000000072a0472a4 */ /* 0x000fe2000f8e0204 */
[----:B------:R-:W3:Y:S01]  /*5ab0*/  LDC.64 R12, c[0x0][0x5a8] ;  /* 0x00016a00ff0c7b82 */ /* 0x000ee20000000a00 */
[----:B------:R-:W-:-:S04]  /*5ac0*/  IMAD.WIDE.U32 R186, R21, UR42, R186 ;  /* 0x0000002a15ba7c25 */ /* 0x000fc8000f8e00ba */
[----:B------:R-:W-:Y:S02]  /*5ad0*/  VIADD R21, R187, UR4 ;  /* 0x00000004bb157c36 */ /* 0x000fe40008000000 */
[----:B------:R-:W-:Y:S02]  /*5ae0*/  IMAD.MOV.U32 R20, RZ, RZ, R186 ;  /* 0x000000ffff147224 */ /* 0x000fe400078e00ba */
[----:B0-----:R-:W-:Y:S02]  /*5af0*/  IMAD R188, R14, UR11, RZ ;  /* 0x0000000b0ebc7c24 */ /* 0x001fe4000f8e02ff */
[----:B------:R-:W-:-:S04]  /*5b00*/  IMAD.WIDE.U32 R184, R191, R14, R20 ;  /* 0x0000000ebfb87225 */ /* 0x000fc800078e0014 */
[----:B------:R-:W-:Y:S01]  /*5b10*/  IMAD R197, R191, R15, R188 ;  /* 0x0000000fbfc57224 */ /* 0x000fe200078e02bc */
[----:B---3--:R-:W-:-:S04]  /*5b20*/  IADD3 R184, P0, R184, R12, RZ ;  /* 0x0000000cb8b87210 */ /* 0x008fc80007f1e0ff */
[----:B------:R-:W-:Y:S01]  /*5b30*/  IADD3.X R185, R13, R185, R197, P0, !PT ;  /* 0x000000b90db97210 */ /* 0x000fe200007fe4c5 */
[----:B------:R-:W-:Y:S08]  /*5b40*/  @P1 BRA `(.L_x_31) ;  /* 0x0000000000041947 */ /* 0x000ff00003800000 */
[----:B-1----:R0:W5:Y:S02]  /*5b50*/  LDG.E.U8 R19, desc[UR46][R184.64] ;  /* 0x0000002eb8137981 */ /* 0x002164000c1e1100 */
.L_x_31:
[----:B------:R-:W-:Y:S05]  /*5b60*/  BSYNC B1 ;  /* 0x0000000000017941 */ /* 0x000fea0003800000 */
.L_x_30:
[----:B--2--5:R-:W-:Y:S01]  /*5b70*/  LOP3.LUT R23, R19, 0xffff, RZ, 0xc0, !PT ;  /* 0x0000ffff13177812 */ /* 0x024fe200078ec0ff */
[C---:B------:R-:W-:Y:S01]  /*5b80*/  IMAD.SHL.U32 R188, R14.reuse, 0x8, RZ ;  /* 0x000000080ebc7824 */ /* 0x040fe200078e00ff */
[----:B------:R-:W-:Y:S01]  /*5b90*/  ISETP.LT.OR P5, PT, R3, 0x2, !P3 ;  /* 0x000000020300780c */ /* 0x000fe20005fa1670 */
[----:B------:R-:W-:Y:S01]  /*5ba0*/  BSSY B1, `(.L_x_32) ;  /* 0x0000010000017945 */ /* 0x000fe20003800000 */
[----:B------:R-:W-:Y:S02]  /*5bb0*/  PRMT R23, R23, 0x8880, RZ ;  /* 0x0000888017177816 */ /* 0x000fe400000000ff */
[----:B------:R-:W-:Y:S02]  /*5bc0*/  SHF.L.U64.HI R189, R14, 0x3, R15 ;  /* 0x000000030ebd7819 */ /* 0x000fe4000001020f */
[----:B------:R-:W-:Y:S01]  /*5bd0*/  ISETP.GE.AND P2, PT, R0, 0x9, PT ;  /* 0x000000090000780c */ /* 0x000fe20003f46270 */
[----:B------:R-:W-:Y:S02]  /*5be0*/  IMAD R23, R23, R22, RZ ;  /* 0x0000001617177224 */ /* 0x000fe400078e02ff */
[----:B------:R-:W-:Y:S01]  /*5bf0*/  IMAD.WIDE.U32 R192, R191, R14, R188 ;  /* 0x0000000ebfc07225 */ /* 0x000fe200078e00bc */
[----:B------:R-:W-:-:S02]  /*5c00*/  ISETP.LT.OR P6, PT, R3, 0x1, !P2 ;  /* 0x000000010300780c */ /* 0x000fc400057c1670 */
[----:B------:R-:W-:Y:S01]  /*5c10*/  ISETP.LT.OR P0, PT, R3, 0x2, !P2 ;  /* 0x000000020300780c */ /* 0x000fe20005701670 */
[----:B------:R-:W-:-:S05]  /*5c20*/  @!P1 IMAD R195, R168, R18, R23 ;  /* 0x00000012a8c39224 */ /* 0x000fca00078e0217 */
[----:B------:R2:W-:Y:S01]  /*5c30*/  @!P1 STG.E.U8 desc[UR46][R4.64], R195 ;  /* 0x000000c304009986 */ /* 0x0005e2000c10112e */
[----:B------:R-:W-:Y:S01]  /*5c40*/  IADD3 R168, P1, P4, R186, R12, R192 ;  /* 0x0000000cbaa87210 */ /* 0x000fe20007c3e0c0 */
[----:B------:R-:W-:Y:S01]  /*5c50*/  IMAD.IADD R192, R197, 0x1, R193 ;  /* 0x00000001c5c07824 */ /* 0x000fe200078e02c1 */
[----:B------:R-:W-:Y:S11]  /*5c60*/  @P5 BRA `(.L_x_33) ;  /* 0x00000000000c5947 */ /* 0x000ff60003800000 */
[----:B-1----:R-:W3:Y:S02]  /*5c70*/  LDG.E.U8 R19, desc[UR46][R184.64+0x1] ;  /* 0x0000012eb8137981 */ /* 0x002ee4000c1e1100 */
[----:B---3--:R-:W-:-:S05]  /*5c80*/  PRMT R23, R19, 0x8880, RZ ;  /* 0x0000888013177816 */ /* 0x008fca00000000ff */
[----:B------:R-:W-:-:S07]  /*5c90*/  IMAD R23, R23, R22, RZ ;  /* 0x0000001617177224 */ /* 0x000fce00078e02ff */
.L_x_33:
[----:B------:R-:W-:Y:S05]  /*5ca0*/  BSYNC B1 ;  /* 0x0000000000017941 */ /* 0x000fea0003800000 */
.L_x_32:
[----:B------:R-:W-:Y:S01]  /*5cb0*/  @!P5 IMAD R193, R169, R18, R23 ;  /* 0x00000012a9c1d224 */ /* 0x000fe200078e0217 */
[----:B------:R-:W-:Y:S01]  /*5cc0*/  BSSY B1, `(.L_x_34) ;  /* 0x0000007000017945 */ /* 0x000fe20003800000 */
[----:B------:R-:W-:-:S03]  /*5cd0*/  IADD3.X R169, R21, R13, R192, P1, P4 ;  /* 0x0000000d15a97210 */ /* 0x000fc60000fe84c0 */
[----:B------:R3:W-:Y:S01]  /*5ce0*/  @!P5 STG.E.U8 desc[UR46][R4.64+0x1], R193 ;  /* 0x000001c10400d986 */ /* 0x0007e2000c10112e */
[----:B------:R-:W-:Y:S05]  /*5cf0*/  @P6 BRA `(.L_x_35) ;  /* 0x00000000000c6947 */ /* 0x000fea0003800000 */
[----:B-1----:R-:W4:Y:S02]  /*5d00*/  LDG.E.U8 R19, desc[UR46][R168.64] ;  /* 0x0000002ea8137981 */ /* 0x002f24000c1e1100 */
[----:B----4-:R-:W-:-:S05]  /*5d10*/  PRMT R23, R19, 0x8880, RZ ;  /* 0x0000888013177816 */ /* 0x010fca00000000ff */
[----:B------:R-:W-:-:S07]  /*5d20*/  IMAD R23, R23, R22, RZ ;  /* 0x0000001617177224 */ /* 0x000fce00078e02ff */
.L_x_35:
[----:B------:R-:W-:Y:S05]  /*5d30*/  BSYNC B1 ;  /* 0x0000000000017941 */ /* 0x000fea0003800000 */
.L_x_34:
[----:B---3--:R-:W-:Y:S01]  /*5d40*/  @!P6 IMAD R193, R170, R18, R23 ;  /* 0x00000012aac1e224 */ /* 0x008fe200078e0217 */
[----:B------:R-:W-:Y:S04]  /*5d50*/  BSSY B1, `(.L_x_36) ;  /* 0x0000006000017945 */ /* 0x000fe80003800000 */
[----:B------:R3:W-:Y:S01]  /*5d60*/  @!P6 STG.E.U8 desc[UR46][R8.64], R193 ;  /* 0x000000c10800e986 */ /* 0x0007e2000c10112e */
[----:B------:R-:W-:Y:S05]  /*5d70*/  @P0 BRA `(.L_x_37) ;  /* 0x00000000000c0947 */ /* 0x000fea0003800000 */
[----:B-1----:R-:W4:Y:S02]  /*5d80*/  LDG.E.U8 R19, desc[UR46][R168.64+0x1] ;  /* 0x0000012ea8137981 */ /* 0x002f24000c1e1100 */
[----:B----4-:R-:W-:-:S05]  /*5d90*/  PRMT R23, R19, 0x8880, RZ ;  /* 0x0000888013177816 */ /* 0x010fca00000000ff */
[----:B------:R-:W-:-:S07]  /*5da0*/  IMAD R23, R23, R22, RZ ;  /* 0x0000001617177224 */ /* 0x000fce00078e02ff */
.L_x_37:
[----:B------:R-:W-:Y:S05]  /*5db0*/  BSYNC B1 ;  /* 0x0000000000017941 */ /* 0x000fea0003800000 */
.L_x_36:
[----:B------:R-:W-:Y:S01]  /*5dc0*/  ISETP.LT.OR P4, PT, R3, 0x9, !P3 ;  /* 0x000000090300780c */ /* 0x000fe20005f81670 */
[----:B------:R-:W-:Y:S01]  /*5dd0*/  @!P0 IMAD R171, R171, R18, R23 ;  /* 0x00000012abab8224 */ /* 0x000fe200078e0217 */
[----:B------:R-:W-:Y:S01]  /*5de0*/  BSSY B1, `(.L_x_38) ;  /* 0x000000a000017945 */ /* 0x000fe20003800000 */
[C---:B------:R-:W-:Y:S02]  /*5df0*/  ISETP.LT.OR P1, PT, R3.reuse, 0xa, !P3 ;  /* 0x0000000a0300780c */ /* 0x040fe40005f21670 */
[C---:B------:R-:W-:Y:S01]  /*5e00*/  ISETP.LT.OR P5, PT, R3.reuse, 0x9, !P2 ;  /* 0x000000090300780c */ /* 0x040fe200057a1670 */
[----:B------:R4:W-:Y:S01]  /*5e10*/  @!P0 STG.E.U8 desc[UR46][R8.64+0x1], R171 ;  /* 0x000001ab08008986 */ /* 0x0009e2000c10112e */
[C---:B------:R-:W-:Y:S02]  /*5e20*/  ISETP.LT.OR P6, PT, R3.reuse, 0xa, !P2 ;  /* 0x0000000a0300780c */ /* 0x040fe400057c1670 */
[----:B------:R-:W-:-:S04]  /*5e30*/  ISETP.LT.OR P0, PT, R3, 0x11, !P3 ;  /* 0x000000110300780c */ /* 0x000fc80005f01670 */
[----:B------:R-:W-:Y:S09]  /*5e40*/  @P4 BRA `(.L_x_39) ;  /* 0x00000000000c4947 */ /* 0x000ff20003800000 */
[----:B-1----:R-:W5:Y:S02]  /*5e50*/  LDG.E.U8 R19, desc[UR46][R184.64+0x8] ;  /* 0x0000082eb8137981 */ /* 0x002f64000c1e1100 */
[----:B-----5:R-:W-:-:S05]  /*5e60*/  PRMT R23, R19, 0x8880, RZ ;  /* 0x0000888013177816 */ /* 0x020fca00000000ff */
[----:B------:R-:W-:-:S07]  /*5e70*/  IMAD R23, R23, R22, RZ ;  /* 0x0000001617177224 */ /* 0x000fce00078e02ff */
.L_x_39:
[----:B------:R-:W-:Y:S05]  /*5e80*/  BSYNC B1 ;  /* 0x0000000000017941 */ /* 0x000fea0003800000 */
.L_x_38:
[----:B----4-:R-:W-:Y:S01]  /*5e90*/  @!P4 IMAD R171, R172, R18, R23 ;  /* 0x00000012acabc224 */ /* 0x010fe200078e0217 */
[----:B------:R-:W-:Y:S04]  /*5ea0*/  BSSY B1, `(.L_x_40) ;  /* 0x0000006000017945 */ /* 0x000fe80003800000 */
[----:B------:R4:W-:Y:S01]  /*5eb0*/  @!P4 STG.E.U8 desc[UR46][R4.64+0x8], R171 ;  /* 0x000008ab0400c986 */ /* 0x0009e2000c10112e */
[----:B------:R-:W-:Y:S05]  /*5ec0*/  @P1 BRA `(.L_x_41) ;  /* 0x00000000000c1947 */ /* 0x000fea0003800000 */
[----:B-1----:R-:W5:Y:S02]  /*5ed0*/  LDG.E.U8 R19, desc[UR46][R184.64+0x9] ;  /* 0x0000092eb8137981 */ /* 0x002f64000c1e1100 */
[----:B-----5:R-:W-:-:S05]  /*5ee0*/  PRMT R23, R19, 0x8880, RZ ;  /* 0x0000888013177816 */ /* 0x020fca00000000ff */
[----:B------:R-:W-:-:S07]  /*5ef0*/  IMAD R23, R23, R22, RZ ;  /* 0x0000001617177224 */ /* 0x000fce00078e02ff */
.L_x_41:
[----:B------:R-:W-:Y:S05]  /*5f00*/  BSYNC B1 ;  /* 0x0000000000017941 */ /* 0x000fea0003800000 */
.L_x_40:
[----:B------:R-:W-:Y:S01]  /*5f10*/  @!P1 IMAD R173, R173, R18, R23 ;  /* 0x00000012adad9224 */ /* 0x000fe200078e0217 */
[----:B------:R-:W-:Y:S04]  /*5f20*/  BSSY B1, `(.L_x_42) ;  /* 0x0000006000017945 */ /* 0x000fe80003800000 */
[----:B------:R0:W-:Y:S01]  /*5f30*/  @!P1 STG.E.U8 desc[UR46][R4.64+0x9], R173 ;  /* 0x000009ad04009986 */ /* 0x0001e2000c10112e */
[----:B------:R-:W-:Y:S05]  /*5f40*/  @P5 BRA `(.L_x_43) ;  /* 0x00000000000c5947 */ /* 0x000fea0003800000 */
[----:B-1----:R-:W5:Y:S02]  /*5f50*/  LDG.E.U8 R19, desc[UR46][R168.64+0x8] ;  /* 0x0000082ea8137981 */ /* 0x002f64000c1e1100 */
[----:B-----5:R-:W-:-:S05]  /*5f60*/  PRMT R23, R19, 0x8880, RZ ;  /* 0x0000888013177816 */ /* 0x020fca00000000ff */
[----:B------:R-:W-:-:S07]  /*5f70*/  IMAD R23, R23, R22, RZ ;  /* 0x0000001617177224 */ /* 0x000fce00078e02ff */
.L_x_43:
[----:B------:R-:W-:Y:S05]  /*5f80*/  BSYNC B1 ;  /* 0x0000000000017941 */ /* 0x000fea0003800000 */
.L_x_42:
[----:B----4-:R-:W-:Y:S01]  /*5f90*/  @!P5 IMAD R171, R174, R18, R23 ;  /* 0x00000012aeabd224 */ /* 0x010fe200078e0217 */
[----:B------:R-:W-:Y:S04]  /*5fa0*/  BSSY B1, `(.L_x_44) ;  /* 0x0000006000017945 */ /* 0x000fe80003800000 */
[----:B------:R4:W-:Y:S01]  /*5fb0*/  @!P5 STG.E.U8 desc[UR46][R8.64+0x8], R171 ;  /* 0x000008ab0800d986 */ /* 0x0009e2000c10112e */
[----:B------:R-:W-:Y:S05]  /*5fc0*/  @P6 BRA `(.L_x_45) ;  /* 0x00000000000c6947 */ /* 0x000fea0003800000 */
[----:B-1----:R-:W5:Y:S02]  /*5fd0*/  LDG.E.U8 R19, desc[UR46][R168.64+0x9] ;  /* 0x0000092ea8137981 */ /* 0x002f64000c1e1100 */
[----:B-----5:R-:W-:-:S05]  /*5fe0*/  PRMT R23, R19, 0x8880, RZ ;  /* 0x0000888013177816 */ /* 0x020fca00000000ff */
[----:B------:R-:W-:-:S07]  /*5ff0*/  IMAD R23, R23, R22, RZ ;  /* 0x0000001617177224 */ /* 0x000fce00078e02ff */
.L_x_45:
[----:B------:R-:W-:Y:S05]  /*6000*/  BSYNC B1 ;  /* 0x0000000000017941 */ /* 0x000fea0003800000 */
.L_x_44:
[----:B------:R-:W-:Y:S01]  /*6010*/  @!P6 IMAD R175, R175, R18, R23 ;  /* 0x00000012afafe224 */ /* 0x000fe200078e0217 */
[----:B------:R-:W-:Y:S04]  /*6020*/  BSSY B1, `(.L_x_46) ;  /* 0x0000006000017945 */ /* 0x000fe80003800000 */
[----:B------:R0:W-:Y:S01]  /*6030*/  @!P6 STG.E.U8 desc[UR46][R8.64+0x9], R175 ;  /* 0x000009af0800e986 */ /* 0x0001e2000c10112e */
[----:B------:R-:W-:Y:S05]  /*6040*/  @P0 BRA `(.L_x_47) ;  /* 0x00000000000c0947 */ /* 0x000fea0003800000 */
[----:B-1----:R-:W5:Y:S02]  /*6050*/  LDG.E.U8 R19, desc[UR46][R184.64+0x10] ;  /* 0x0000102eb8137981 */ /* 0x002f64000c1e1100 */
[----:B-----5:R-:W-:-:S05]  /*6060*/  PRMT R23, R19, 0x8880, RZ ;  /* 0x0000888013177816 */ /* 0x020fca00000000ff */
[----:B------:R-:W-:-:S07]  /*6070*/  IMAD R23, R23, R22, RZ ;  /* 0x0000001617177224 */ /* 0x000fce00078e02ff */
.L_x_47:
[----:B------:R-:W-:Y:S05]  /*6080*/  BSYNC B1 ;  /* 0x0000000000017941 */ /* 0x000fea0003800000 */
.L_x_46:
[----:B------:R-:W-:Y:S01]  /*6090*/  ISETP.LT.OR P1, PT, R3, 0x12, !P3 ;  /* 0x000000120300780c */ /* 0x000fe20005f21670 */
[----:B----4-:R-:W-:Y:S01]  /*60a0*/  @!P0 IMAD R171, R176, R18, R23 ;  /* 0x00000012b0ab8224 */ /* 0x010fe200078e0217 */
[----:B------:R-:W-:Y:S01]  /*60b0*/  BSSY B1, `(.L_x_48) ;  /* 0x000000a000017945 */ /* 0x000fe20003800000 */
[----:B------:R-:W-:Y:S02]  /*60c0*/  IADD3 R191, P4, R191, 0x80, RZ ;  /* 0x00000080bfbf7810 */ /* 0x000fe40007f9e0ff */
        /* <DEDUP_REMOVED lines=8> */
.L_x_49:
[----:B------:R-:W-:Y:S05]  /*6150*/  BSYNC B1 ;  /* 0x0000000000017941 */ /* 0x000fea0003800000 */
.L_x_48:
[----:B------:R-:W-:Y:S01]  /*6160*/  @!P1 IMAD R177, R177, R18, R23 ;  /* 0x00000012b1b19224 */ /* 0x000fe200078e0217 */
[----:B------:R-:W-:Y:S04]  /*6170*/  BSSY B1, `(.L_x_50) ;  /* 0x0000006000017945 */ /* 0x000fe80003800000 */
[----:B------:R0:W-:Y:S01]  /*6180*/  @!P1 STG.E.U8 desc[UR46][R4.64+0x11], R177 ;  /* 0x000011b104009986 */ /* 0x0001e2000c10112e */
[----:B------:R-:W-:Y:S05]  /*6190*/  @P0 BRA `(.L_x_51) ;  /* 0x00000000000c0947 */ /* 0x000fea0003800000 */
[----:B-1----:R-:W5:Y:S02]  /*61a0*/  LDG.E.U8 R19, desc[UR46][R168.64+0x10] ;  /* 0x0000102ea8137981 */ /* 0x002f64000c1e1100 */
[----:B-----5:R-:W-:-:S05]  /*61b0*/  PRMT R23, R19, 0x8880, RZ ;  /* 0x0000888013177816 */ /* 0x020fca00000000ff */
[----:B------:R-:W-:-:S07]  /*61c0*/  IMAD R23, R23, R22, RZ ;  /* 0x0000001617177224 */ /* 0x000fce00078e02ff */
.L_x_51:
[----:B------:R-:W-:Y:S05]  /*61d0*/  BSYNC B1 ;  /* 0x0000000000017941 */ /* 0x000fea0003800000 */
.L_x_50:
[----:B----4-:R-:W-:Y:S01]  /*61e0*/  @!P0 IMAD R171, R178, R18, R23 ;  /* 0x00000012b2ab8224 */ /* 0x010fe200078e0217 */
[----:B------:R-:W-:Y:S04]  /*61f0*/  BSSY B1, `(.L_x_52) ;  /* 0x0000006000017945 */ /* 0x000fe80003800000 */
[----:B------:R4:W-:Y:S01]  /*6200*/  @!P0 STG.E.U8 desc[UR46][R8.64+0x10], R171 ;  /* 0x000010ab08008986 */ /* 0x0009e2000c10112e */
[----:B------:R-:W-:Y:S05]  /*6210*/  @P5 BRA `(.L_x_53) ;  /* 0x00000000000c5947 */ /* 0x000fea0003800000 */
[----:B-1----:R-:W5:Y:S02]  /*6220*/  LDG.E.U8 R19, desc[UR46][R168.64+0x11] ;  /* 0x0000112ea8137981 */ /* 0x002f64000c1e1100 */
[----:B-----5:R-:W-:-:S05]  /*6230*/  PRMT R23, R19, 0x8880, RZ ;  /* 0x0000888013177816 */ /* 0x020fca00000000ff */
[----:B------:R-:W-:-:S07]  /*6240*/  IMAD R23, R23, R22, RZ ;  /* 0x0000001617177224 */ /* 0x000fce00078e02ff */
.L_x_53:
[----:B------:R-:W-:Y:S05]  /*6250*/  BSYNC B1 ;  /* 0x0000000000017941 */ /* 0x000fea0003800000 */
.L_x_52:
[----:B------:R-:W-:Y:S01]  /*6260*/  @!P5 IMAD R179, R179, R18, R23 ;  /* 0x00000012b3b3d224 */ /* 0x000fe200078e0217 */
[----:B------:R-:W-:Y:S01]  /*6270*/  BSSY B1, `(.L_x_54) ;  /* 0x0000007000017945 */ /* 0x000fe20003800000 */
[----:B------:R-:W-:-:S03]  /*6280*/  IMAD.WIDE.U32 R188, R191, R14, R188 ;  /* 0x0000000ebfbc7225 */ /* 0x000fc600078e00bc */
[----:B------:R0:W-:Y:S01]  /*6290*/  @!P5 STG.E.U8 desc[UR46][R8.64+0x11], R179 ;  /* 0x000011b30800d986 */ /* 0x0001e2000c10112e */
[----:B------:R-:W-:Y:S05]  /*62a0*/  @P6 BRA `(.L_x_55) ;  /* 0x00000000000c6947 */ /* 0x000fea0003800000 */
[----:B-1----:R-:W5:Y:S02]  /*62b0*/  LDG.E.U8 R19, desc[UR46][R184.64+0x18] ;  /* 0x0000182eb8137981 */ /* 0x002f64000c1e1100 */
[----:B-----5:R-:W-:-:S05]  /*62c0*/  PRMT R23, R19, 0x8880, RZ ;  /* 0x0000888013177816 */ /* 0x020fca00000000ff */
[----:B------:R-:W-:-:S07]  /*62d0*/  IMAD R23, R23, R22, RZ ;  /* 0x0000001617177224 */ /* 0x000fce00078e02ff */
.L_x_55:
[----:B------:R-:W-:Y:S05]  /*62e0*/  BSYNC B1 ;  /* 0x0000000000017941 */ /* 0x000fea0003800000 */
.L_x_54:
[C---:B------:R-:W-:Y:S01]  /*62f0*/  ISETP.LT.OR P5, PT, R3.reuse, 0x1a, !P3 ;  /* 0x0000001a0300780c */ /* 0x040fe20005fa1670 */
[----:B----4-:R-:W-:Y:S01]  /*6300*/  @!P6 IMAD R171, R180, R18, R23 ;  /* 0x00000012b4abe224 */ /* 0x010fe200078e0217 */
[----:B------:R-:W-:Y:S01]  /*6310*/  BSSY B1, `(.L_x_56) ;  /* 0x000000b000017945 */ /* 0x000fe20003800000 */
[----:B0-----:R-:W-:Y:S01]  /*6320*/  IMAD.X R173, RZ, RZ, UR11, P4 ;  /* 0x0000000bffad7e24 */ /* 0x001fe2000a0e06ff */
[----:B------:R-:W-:Y:S02]  /*6330*/  IADD3 R186, P1, P0, R186, R12, R188 ;  /* 0x0000000cbaba7210 */ /* 0x000fe4000783e0bc */
[----:B------:R0:W-:Y:S01]  /*6340*/  @!P6 STG.E.U8 desc[UR46][R4.64+0x18], R171 ;  /* 0x000018ab0400e986 */ /* 0x0001e2000c10112e */
[----:B------:R-:W-:Y:S01]  /*6350*/  ISETP.LT.OR P6, PT, R3, 0x19, !P2 ;  /* 0x000000190300780c */ /* 0x000fe200057c1670 */
[----:B------:R-:W-:Y:S01]  /*6360*/  IMAD R170, R173, R14, RZ ;  /* 0x0000000eadaa7224 */ /* 0x000fe200078e02ff */
[----:B------:R-:W-:-:S04]  /*6370*/  ISETP.LT.OR P4, PT, R3, 0x1a, !P2 ;  /* 0x0000001a0300780c */ /* 0x000fc80005781670 */
[----:B------:R-:W-:Y:S09]  /*6380*/  @P5 BRA `(.L_x_57) ;  /* 0x00000000000c5947 */ /* 0x000ff20003800000 */
[----:B-1----:R-:W4:Y:S02]  /*6390*/  LDG.E.U8 R19, desc[UR46][R184.64+0x19] ;  /* 0x0000192eb8137981 */ /* 0x002f24000c1e1100 */
[----:B----4-:R-:W-:-:S05]  /*63a0*/  PRMT R23, R19, 0x8880, RZ ;  /* 0x0000888013177816 */ /* 0x010fca00000000ff */
[----:B------:R-:W-:-:S07]  /*63b0*/  IMAD R23, R23, R22, RZ ;  /* 0x0000001617177224 */ /* 0x000fce00078e02ff */
.L_x_57:
[----:B------:R-:W-:Y:S05]  /*63c0*/  BSYNC B1 ;  /* 0x0000000000017941 */ /* 0x000fea0003800000 */
.L_x_56:
[----:B------:R-:W-:Y:S01]  /*63d0*/  @!P5 IMAD R181, R181, R18, R23 ;  /* 0x00000012b5b5d224 */ /* 0x000fe200078e0217 */
[----:B------:R-:W-:Y:S01]  /*63e0*/  BSSY B1, `(.L_x_58) ;  /* 0x0000007000017945 */ /* 0x000fe20003800000 */
[----:B------:R-:W-:-:S03]  /*63f0*/  IMAD R173, R191, R15, R170 ;  /* 0x0000000fbfad7224 */ /* 0x000fc600078e02aa */
[----:B------:R4:W-:Y:S01]  /*6400*/  @!P5 STG.E.U8 desc[UR46][R4.64+0x19], R181 ;  /* 0x000019b50400d986 */ /* 0x0009e2000c10112e */
[----:B------:R-:W-:Y:S05]  /*6410*/  @P6 BRA `(.L_x_59) ;  /* 0x00000000000c6947 */ /* 0x000fea0003800000 */
[----:B-1----:R-:W5:Y:S02]  /*6420*/  LDG.E.U8 R19, desc[UR46][R168.64+0x18] ;  /* 0x0000182ea8137981 */ /* 0x002f64000c1e1100 */
[----:B-----5:R-:W-:-:S05]  /*6430*/  PRMT R23, R19, 0x8880, RZ ;  /* 0x0000888013177816 */ /* 0x020fca00000000ff */
[----:B------:R-:W-:-:S07]  /*6440*/  IMAD R23, R23, R22, RZ ;  /* 0x0000001617177224 */ /* 0x000fce00078e02ff */
.L_x_59:
[----:B------:R-:W-:Y:S05]  /*6450*/  BSYNC B1 ;  /* 0x0000000000017941 */ /* 0x000fea0003800000 */
.L_x_58:
[----:B0-----:R-:W-:Y:S01]  /*6460*/  @!P6 IMAD R171, R182, R18, R23 ;  /* 0x00000012b6abe224 */ /* 0x001fe200078e0217 */
[----:B------:R-:W-:Y:S01]  /*6470*/  BSSY B1, `(.L_x_60) ;  /* 0x0000008000017945 */ /* 0x000fe20003800000 */
[----:B------:R-:W-:Y:S02]  /*6480*/  IMAD.IADD R188, R173, 0x1, R189 ;  /* 0x00000001adbc7824 */ /* 0x000fe400078e02bd */
[----:B------:R-:W-:Y:S01]  /*6490*/  IMAD.WIDE.U32 R14, R191, R14, R20 ;  /* 0x0000000ebf0e7225 */ /* 0x000fe200078e0014 */
[----:B------:R0:W-:Y:S01]  /*64a0*/  @!P6 STG.E.U8 desc[UR46][R8.64+0x18], R171 ;  /* 0x000018ab0800e986 */ /* 0x0001e2000c10112e */
[----:B------:R-:W-:Y:S05]  /*64b0*/  @P4 BRA `(.L_x_61) ;  /* 0x00000000000c4947 */ /* 0x000fea0003800000 */
[----:B-1----:R-:W5:Y:S02]  /*64c0*/  LDG.E.U8 R19, desc[UR46][R168.64+0x19] ;  /* 0x0000192ea8137981 */ /* 0x002f64000c1e1100 */
[----:B-----5:R-:W-:-:S05]  /*64d0*/  PRMT R23, R19, 0x8880, RZ ;  /* 0x0000888013177816 */ /* 0x020fca00000000ff */
[----:B------:R-:W-:-:S07]  /*64e0*/  IMAD R23, R23, R22, RZ ;  /* 0x0000001617177224 */ /* 0x000fce00078e02ff */
.L_x_61:
[----:B------:R-:W-:Y:S05]  /*64f0*/  BSYNC B1 ;  /* 0x0000000000017941 */ /* 0x000fea0003800000 */
.L_x_60:
[----:B------:R-:W-:Y:S01]  /*6500*/  @!P4 IMAD R183, R183, R18, R23 ;  /* 0x00000012b7b7c224 */ /* 0x000fe200078e0217 */
[----:B------:R-:W-:Y:S01]  /*6510*/  IADD3.X R187, R21, R13, R188, P1, P0 ;  /* 0x0000000d15bb7210 */ /* 0x000fe20000fe04bc */
[----:B------:R-:W-:Y:S01]  /*6520*/  BSSY B1, `(.L_x_62) ;  /* 0x000000d000017945 */ /* 0x000fe20003800000 */
[----:B------:R-:W-:Y:S02]  /*6530*/  ISETP.GE.AND P1, PT, R0, 0x81, PT ;  /* 0x000000810000780c */ /* 0x000fe40003f26270 */
[----:B------:R0:W-:Y:S01]  /*6540*/  @!P4 STG.E.U8 desc[UR46][R8.64+0x19], R183 ;  /* 0x000019b70800c986 */ /* 0x0001e2000c10112e */
[----:B------:R-:W-:Y:S02]  /*6550*/  IADD3 R12, P5, R14, R12, RZ ;  /* 0x0000000c0e0c7210 */ /* 0x000fe40007fbe0ff */
[----:B------:R-:W-:Y:S02]  /*6560*/  ISETP.LT.OR P4, PT, R3, 0x1, !P1 ;  /* 0x000000010300780c */ /* 0x000fe40004f81670 */
[----:B------:R-:W-:-:S02]  /*6570*/  ISETP.GE.AND P0, PT, R0, 0x89, PT ;  /* 0x000000890000780c */ /* 0x000fc40003f06270 */
[----:B------:R-:W-:Y:S02]  /*6580*/  IADD3.X R13, R13, R15, R173, P5, !PT ;  /* 0x0000000f0d0d7210 */ /* 0x000fe40002ffe4ad */
[C---:B------:R-:W-:Y:S02]  /*6590*/  ISETP.LT.OR P5, PT, R3.reuse, 0x2, !P1 ;  /* 0x000000020300780c */ /* 0x040fe40004fa1670 */
[----:B------:R-:W-:-:S05]  /*65a0*/  ISETP.LT.OR P6, PT, R3, 0x1, !P0 ;  /* 0x000000010300780c */ /* 0x000fca00047c1670 */
[----:B0-----:R-:W-:Y:S08]  /*65b0*/  @P4 BRA `(.L_x_63) ;  /* 0x00000000000c4947 */ /* 0x001ff00003800000 */
[----:B-1----:R-:W5:Y:S02]  /*65c0*/  LDG.E.U8 R19, desc[UR46][R12.64] ;  /* 0x0000002e0c137981 */ /* 0x002f64000c1e1100 */
[----:B-----5:R-:W-:-:S05]  /*65d0*/  PRMT R23, R19, 0x8880, RZ ;  /* 0x0000888013177816 */ /* 0x020fca00000000ff */
[----:B------:R-:W-:-:S07]  /*65e0*/  IMAD R23, R23, R22, RZ ;  /* 0x0000001617177224 */ /* 0x000fce00078e02ff */
.L_x_63:
[----:B------:R-:W-:Y:S05]  /*65f0*/  BSYNC B1 ;  /* 0x0000000000017941 */ /* 0x000fea0003800000 */
.L_x_62:
[----:B------:R-:W-:Y:S01]  /*6600*/  @!P4 IMAD R15, R152, R18, R23 ;  /* 0x00000012980fc224 */ /* 0x000fe200078e0217 */
[----:B------:R-:W-:Y:S04]  /*6610*/  BSSY B1, `(.L_x_64) ;  /* 0x0000006000017945 */ /* 0x000fe80003800000 */
[----:B------:R0:W-:Y:S01]  /*6620*/  @!P4 STG.E.U8 desc[UR46][R6.64], R15 ;  /* 0x0000000f0600c986 */ /* 0x0001e2000c10112e */
[----:B------:R-:W-:Y:S05]  /*6630*/  @P5 BRA `(.L_x_65) ;  /* 0x00000000000c5947 */ /* 0x000fea0003800000 */
[----:B-1----:R-:W5:Y:S02]  /*6640*/  LDG.E.U8 R19, desc[UR46][R12.64+0x1] ;  /* 0x0000012e0c137981 */ /* 0x002f64000c1e1100 */
[----:B-----5:R-:W-:-:S05]  /*6650*/  PRMT R23, R19, 0x8880, RZ ;  /* 0x0000888013177816 */ /* 0x020fca00000000ff */
[----:B------:R-:W-:-:S07]  /*6660*/  IMAD R23, R23, R22, RZ ;  /* 0x0000001617177224 */ /* 0x000fce00078e02ff */
.L_x_65:
[----:B------:R-:W-:Y:S05]  /*6670*/  BSYNC B1 ;  /* 0x0000000000017941 */ /* 0x000fea0003800000 */
.L_x_64:
[----:B------:R-:W-:Y:S01]  /*6680*/  @!P5 IMAD R153, R153, R18, R23 ;  /* 0x000000129999d224 */ /* 0x000fe200078e0217 */
[----:B------:R-:W-:Y:S04]  /*6690*/  BSSY B1, `(.L_x_66) ;  /* 0x0000006000017945 */ /* 0x000fe80003800000 */
[----:B------:R0:W-:Y:S01]  /*66a0*/  @!P5 STG.E.U8 desc[UR46][R6.64+0x1], R153 ;  /* 0x000001990600d986 */ /* 0x0001e2000c10112e */
[----:B------:R-:W-:Y:S05]  /*66b0*/  @P6 BRA `(.L_x_67) ;  /* 0x00000000000c6947 */ /* 0x000fea0003800000 */
[----:B-1----:R-:W5:Y:S02]  /*66c0*/  LDG.E.U8 R19, desc[UR46][R186.64] ;  /* 0x0000002eba137981 */ /* 0x002f64000c1e1100 */
[----:B-----5:R-:W-:-:S05]  /*66d0*/  PRMT R23, R19, 0x8880, RZ ;  /* 0x0000888013177816 */ /* 0x020fca00000000ff */
[----:B------:R-:W-:-:S07]  /*66e0*/  IMAD R23, R23, R22, RZ ;  /* 0x0000001617177224 */ /* 0x000fce00078e02ff */
.L_x_67:
[----:B------:R-:W-:Y:S05]  /*66f0*/  BSYNC B1 ;  /* 0x0000000000017941 */ /* 0x000fea0003800000 */
.L_x_66:
[C---:B------:R-:W-:Y:S01]  /*6700*/  ISETP.LT.OR P4, PT, R3.reuse, 0x2, !P0 ;  /* 0x000000020300780c */ /* 0x040fe20004781670 */
[----:B0-----:R-:W-:Y:S01]  /*6710*/  @!P6 IMAD R15, R154, R18, R23 ;  /* 0x000000129a0fe224 */ /* 0x001fe200078e0217 */
[----:B------:R-:W-:Y:S01]  /*6720*/  BSSY B1, `(.L_x_68) ;  /* 0x0000008000017945 */ /* 0x000fe20003800000 */
[----:B------:R-:W-:-:S03]  /*6730*/  ISETP.LT.OR P5, PT, R3, 0x9, !P1 ;  /* 0x000000090300780c */ /* 0x000fc60004fa1670 */
[----:B------:R0:W-:Y:S01]  /*6740*/  @!P6 STG.E.U8 desc[UR46][R10.64], R15 ;  /* 0x0000000f0a00e986 */ /* 0x0001e2000c10112e */
[----:B------:R-:W-:-:S06]  /*6750*/  ISETP.LT.OR P6, PT, R3, 0xa, !P1 ;  /* 0x0000000a0300780c */ /* 0x000fcc0004fc1670 */
[----:B------:R-:W-:Y:S07]  /*6760*/  @P4 BRA `(.L_x_69) ;  /* 0x00000000000c4947 */ /* 0x000fee0003800000 */
[----:B-1----:R-:W5:Y:S02]  /*6770*/  LDG.E.U8 R19, desc[UR46][R186.64+0x1] ;  /* 0x0000012eba137981 */ /* 0x002f64000c1e1100 */
[----:B-----5:R-:W-:-:S05]  /*6780*/  PRMT R23, R19, 0x8880, RZ ;  /* 0x0000888013177816 */ /* 0x020fca00000000ff */
[----:B------:R-:W-:-:S07]  /*6790*/  IMAD R23, R23, R22, RZ ;  /* 0x0000001617177224 */ /* 0x000fce00078e02ff */
.L_x_69:
[----:B------:R-:W-:Y:S05]  /*67a0*/  BSYNC B1 ;  /* 0x0000000000017941 */ /* 0x000fea0003800000 */
.L_x_68:
[----:B------:R-:W-:Y:S01]  /*67b0*/  @!P4 IMAD R155, R155, R18, R23 ;  /* 0x000000129b9bc224 */ /* 0x000fe200078e0217 */
[----:B------:R-:W-:Y:S04]  /*67c0*/  BSSY B1, `(.L_x_70) ;  /* 0x0000006000017945 */ /* 0x000fe80003800000 */
[----:B------:R0:W-:Y:S01]  /*67d0*/  @!P4 STG.E.U8 desc[UR46][R10.64+0x1], R155 ;  /* 0x0000019b0a00c986 */ /* 0x0001e2000c10112e */
[----:B------:R-:W-:Y:S05]  /*67e0*/  @P5 BRA `(.L_x_71) ;  /* 0x00000000000c5947 */ /* 0x000fea0003800000 */
[----:B-1----:R-:W5:Y:S02]  /*67f0*/  LDG.E.U8 R19, desc[UR46][R12.64+0x8] ;  /* 0x0000082e0c137981 */ /* 0x002f64000c1e1100 */
[----:B-----5:R-:W-:-:S05]  /*6800*/  PRMT R23, R19, 0x8880, RZ ;  /* 0x0000888013177816 */ /* 0x020fca00000000ff */
[----:B------:R-:W-:-:S07]  /*6810*/  IMAD R23, R23, R22, RZ ;  /* 0x0000001617177224 */ /* 0x000fce00078e02ff */
.L_x_71:
[----:B------:R-:W-:Y:S05]  /*6820*/  BSYNC B1 ;  /* 0x0000000000017941 */ /* 0x000fea0003800000 */
.L_x_70:
[----:B0-----:R-:W-:Y:S01]  /*6830*/  @!P5 IMAD R15, R156, R18, R23 ;  /* 0x000000129c0fd224 */ /* 0x001fe200078e0217 */
[----:B------:R-:W-:Y:S04]  /*6840*/  BSSY B1, `(.L_x_72) ;  /* 0x0000006000017945 */ /* 0x000fe80003800000 */
[----:B------:R0:W-:Y:S01]  /*6850*/  @!P5 STG.E.U8 desc[UR46][R6.64+0x8], R15 ;  /* 0x0000080f0600d986 */ /* 0x0001e2000c10112e */
[----:B------:R-:W-:Y:S05]  /*6860*/  @P6 BRA `(.L_x_73) ;  /* 0x00000000000c6947 */ /* 0x000fea0003800000 */
[----:B-1----:R-:W5:Y:S02]  /*6870*/  LDG.E.U8 R19, desc[UR46][R12.64+0x9] ;  /* 0x0000092e0c137981 */ /* 0x002f64000c1e1100 */
[----:B-----5:R-:W-:-:S05]  /*6880*/  PRMT R23, R19, 0x8880, RZ ;  /* 0x0000888013177816 */ /* 0x020fca00000000ff */
[----:B------:R-:W-:-:S07]  /*6890*/  IMAD R23, R23, R22, RZ ;  /* 0x0000001617177224 */ /* 0x000fce00078e02ff */
.L_x_73:
[----:B------:R-:W-:Y:S05]  /*68a0*/  BSYNC B1 ;  /* 0x0000000000017941 */ /* 0x000fea0003800000 */
.L_x_72:
[----:B------:R-:W-:Y:S01]  /*68b0*/  ISETP.LT.OR P4, PT, R3, 0x9, !P0 ;  /* 0x000000090300780c */ /* 0x000fe20004781670 */
[----:B------:R-:W-:Y:S01]  /*68c0*/  @!P6 IMAD R157, R157, R18, R23 ;  /* 0x000000129d9de224 */ /* 0x000fe200078e0217 */
        /* <DEDUP_REMOVED lines=8> */
.L_x_75:
[----:B------:R-:W-:Y:S05]  /*6950*/  BSYNC B1 ;  /* 0x0000000000017941 */ /* 0x000fea0003800000 */
.L_x_74:
[----:B0-----:R-:W-:Y:S01]  /*6960*/  @!P4 IMAD R15, R158, R18, R23 ;  /* 0x000000129e0fc224 */ /* 0x001fe200078e0217 */
[----:B------:R-:W-:Y:S04]  /*6970*/  BSSY B1, `(.L_x_76) ;  /* 0x0000006000017945 */ /* 0x000fe80003800000 */
[----:B------:R0:W-:Y:S01]  /*6980*/  @!P4 STG.E.U8 desc[UR46][R10.64+0x8], R15 ;  /* 0x0000080f0a00c986 */ /* 0x0001e2000c10112e */
[----:B------:R-:W-:Y:S05]  /*6990*/  @P5 BRA `(.L_x_77) ;  /* 0x00000000000c5947 */ /* 0x000fea0003800000 */
[----:B-1----:R-:W5:Y:S02]  /*69a0*/  LDG.E.U8 R19, desc[UR46][R186.64+0x9] ;  /* 0x0000092eba137981 */ /* 0x002f64000c1e1100 */
[----:B-----5:R-:W-:-:S05]  /*69b0*/  PRMT R23, R19, 0x8880, RZ ;  /* 0x0000888013177816 */ /* 0x020fca00000000ff */
[----:B------:R-:W-:-:S07]  /*69c0*/  IMAD R23, R23, R22, RZ ;  /* 0x0000001617177224 */ /* 0x000fce00078e02ff */
.L_x_77:
[----:B------:R-:W-:Y:S05]  /*69d0*/  BSYNC B1 ;  /* 0x0000000000017941 */ /* 0x000fea0003800000 */
.L_x_76:
[----:B------:R-:W-:Y:S01]  /*69e0*/  @!P5 IMAD R159, R159, R18, R23 ;  /* 0x000000129f9fd224 */ /* 0x000fe200078e0217 */
[----:B------:R-:W-:Y:S04]  /*69f0*/  BSSY B1, `(.L_x_78) ;  /* 0x0000006000017945 */ /* 0x000fe80003800000 */
[----:B------:R0:W-:Y:S01]  /*6a00*/  @!P5 STG.E.U8 desc[UR46][R10.64+0x9], R159 ;  /* 0x0000099f0a00d986 */ /* 0x0001e2000c10112e */
[----:B------:R-:W-:Y:S05]  /*6a10*/  @P6 BRA `(.L_x_79) ;  /* 0x00000000000c6947 */ /* 0x000fea0003800000 */
[----:B-1----:R-:W5:Y:S02]  /*6a20*/  LDG.E.U8 R19, desc[UR46][R12.64+0x10] ;  /* 0x0000102e0c137981 */ /* 0x002f64000c1e1100 */
[----:B-----5:R-:W-:-:S05]  /*6a30*/  PRMT R23, R19, 0x8880, RZ ;  /* 0x0000888013177816 */ /* 0x020fca00000000ff */
[----:B------:R-:W-:-:S07]  /*6a40*/  IMAD R23, R23, R22, RZ ;  /* 0x0000001617177224 */ /* 0x000fce00078e02ff */
.L_x_79:
[----:B------:R-:W-:Y:S05]  /*6a50*/  BSYNC B1 ;  /* 0x0000000000017941 */ /* 0x000fea0003800000 */
.L_x_78:
        /* <DEDUP_REMOVED lines=10> */
.L_x_81:
[----:B------:R-:W-:Y:S05]  /*6b00*/  BSYNC B1 ;  /* 0x0000000000017941 */ /* 0x000fea0003800000 */
.L_x_80:
[----:B------:R-:W-:Y:S01]  /*6b10*/  @!P4 IMAD R161, R161, R18, R23 ;  /* 0x00000012a1a1c224 */ /* 0x000fe200078e0217 */
[----:B------:R-:W-:Y:S04]  /*6b20*/  BSSY B1, `(.L_x_82) ;  /* 0x0000006000017945 */ /* 0x000fe80003800000 */
[----:B------:R0:W-:Y:S01]  /*6b30*/  @!P4 STG.E.U8 desc[UR46][R6.64+0x11], R161 ;  /* 0x000011a10600c986 */ /* 0x0001e2000c10112e */
[----:B------:R-:W-:Y:S05]  /*6b40*/  @P5 BRA `(.L_x_83) ;  /* 0x00000000000c5947 */ /* 0x000fea0003800000 */
[----:B-1----:R-:W5:Y:S02]  /*6b50*/  LDG.E.U8 R19, desc[UR46][R186.64+0x10] ;  /* 0x0000102eba137981 */ /* 0x002f64000c1e1100 */
[----:B-----5:R-:W-:-:S05]  /*6b60*/  PRMT R23, R19, 0x8880, RZ ;  /* 0x0000888013177816 */ /* 0x020fca00000000ff */
[----:B------:R-:W-:-:S07]  /*6b70*/  IMAD R23, R23, R22, RZ ;  /* 0x0000001617177224 */ /* 0x000fce00078e02ff */
.L_x_83:
[----:B------:R-:W-:Y:S05]  /*6b80*/  BSYNC B1 ;  /* 0x0000000000017941 */ /* 0x000fea0003800000 */
.L_x_82:
[----:B0-----:R-:W-:Y:S01]  /*6b90*/  @!P5 IMAD R15, R162, R18, R23 ;  /* 0x00000012a20fd224 */ /* 0x001fe200078e0217 */
[----:B------:R-:W-:Y:S04]  /*6ba0*/  BSSY B1, `(.L_x_84) ;  /* 0x0000006000017945 */ /* 0x000fe80003800000 */
[----:B------:R0:W-:Y:S01]  /*6bb0*/  @!P5 STG.E.U8 desc[UR46][R10.64+0x10], R15 ;  /* 0x0000100f0a00d986 */ /* 0x0001e2000c10112e */
[----:B------:R-:W-:Y:S05]  /*6bc0*/  @P6 BRA `(.L_x_85) ;  /* 0x00000000000c6947 */ /* 0x000fea0003800000 */
[----:B-1----:R-:W5:Y:S02]  /*6bd0*/  LDG.E.U8 R19, desc[UR46][R186.64+0x11] ;  /* 0x0000112eba137981 */ /* 0x002f64000c1e1100 */
[----:B-----5:R-:W-:-:S05]  /*6be0*/  PRMT R23, R19, 0x8880, RZ ;  /* 0x0000888013177816 */ /* 0x020fca00000000ff */
[----:B------:R-:W-:-:S07]  /*6bf0*/  IMAD R23, R23, R22, RZ ;  /* 0x0000001617177224 */ /* 0x000fce00078e02ff */
.L_x_85:
[----:B------:R-:W-:Y:S05]  /*6c00*/  BSYNC B1 ;  /* 0x0000000000017941 */ /* 0x000fea0003800000 */
.L_x_84:
        /* <DEDUP_REMOVED lines=10> */
.L_x_87:
[----:B------:R-:W-:Y:S05]  /*6cb0*/  BSYNC B1 ;  /* 0x0000000000017941 */ /* 0x000fea0003800000 */
.L_x_86:
[----:B0-----:R-:W-:Y:S01]  /*6cc0*/  @!P4 IMAD R15, R164, R18, R23 ;  /* 0x00000012a40fc224 */ /* 0x001fe200078e0217 */
[----:B------:R-:W-:Y:S04]  /*6cd0*/  BSSY B1, `(.L_x_88) ;  /* 0x0000006000017945 */ /* 0x000fe80003800000 */
[----:B------:R0:W-:Y:S01]  /*6ce0*/  @!P4 STG.E.U8 desc[UR46][R6.64+0x18], R15 ;  /* 0x0000180f0600c986 */ /* 0x0001e2000c10112e */
[----:B------:R-:W-:Y:S05]  /*6cf0*/  @P5 BRA `(.L_x_89) ;  /* 0x00000000000c5947 */ /* 0x000fea0003800000 */
[----:B-1----:R-:W5:Y:S02]  /*6d00*/  LDG.E.U8 R19, desc[UR46][R12.64+0x19] ;  /* 0x0000192e0c137981 */ /* 0x002f64000c1e1100 */
[----:B-----5:R-:W-:-:S05]  /*6d10*/  PRMT R23, R19, 0x8880, RZ ;  /* 0x0000888013177816 */ /* 0x020fca00000000ff */
[----:B------:R-:W-:-:S07]  /*6d20*/  IMAD R23, R23, R22, RZ ;  /* 0x0000001617177224 */ /* 0x000fce00078e02ff */
.L_x_89:
[----:B------:R-:W-:Y:S05]  /*6d30*/  BSYNC B1 ;  /* 0x0000000000017941 */ /* 0x000fea0003800000 */
.L_x_88:
[----:B------:R-:W-:Y:S01]  /*6d40*/  @!P5 IMAD R165, R165, R18, R23 ;  /* 0x00000012a5a5d224 */ /* 0x000fe200078e0217 */
[----:B------:R-:W-:Y:S04]  /*6d50*/  BSSY B1, `(.L_x_90) ;  /* 0x0000006000017945 */ /* 0x000fe80003800000 */
[----:B------:R0:W-:Y:S01]  /*6d60*/  @!P5 STG.E.U8 desc[UR46][R6.64+0x19], R165 ;  /* 0x000019a50600d986 */ /* 0x0001e2000c10112e */
[----:B------:R-:W-:Y:S05]  /*6d70*/  @P6 BRA `(.L_x_91) ;  /* 0x00000000000c6947 */ /* 0x000fea0003800000 */
[----:B-1----:R-:W5:Y:S02]  /*6d80*/  LDG.E.U8 R19, desc[UR46][R186.64+0x18] ;  /* 0x0000182eba137981 */ /* 0x002f64000c1e1100 */
[----:B-----5:R-:W-:-:S05]  /*6d90*/  PRMT R23, R19, 0x8880, RZ ;  /* 0x0000888013177816 */ /* 0x020fca00000000ff */
[----:B------:R-:W-:-:S07]  /*6da0*/  IMAD R23, R23, R22, RZ ;  /* 0x0000001617177224 */ /* 0x000fce00078e02ff */
.L_x_91:
[----:B------:R-:W-:Y:S05]  /*6db0*/  BSYNC B1 ;  /* 0x0000000000017941 */ /* 0x000fea0003800000 */
.L_x_90:
        /* <DEDUP_REMOVED lines=10> */
.L_x_93:
[----:B------:R-:W-:Y:S05]  /*6e60*/  BSYNC B1 ;  /* 0x0000000000017941 */ /* 0x000fea0003800000 */
.L_x_92:
[----:B------:R-:W-:Y:S01]  /*6e70*/  @!P4 IMAD R167, R167, R18, R23 ;  /* 0x00000012a7a7c224 */ /* 0x000fe200078e0217 */
[----:B------:R-:W-:Y:S04]  /*6e80*/  BSSY B1, `(.L_x_94) ;  /* 0x0000006000017945 */ /* 0x000fe80003800000 */
[----:B------:R0:W-:Y:S01]  /*6e90*/  @!P4 STG.E.U8 desc[UR46][R10.64+0x19], R167 ;  /* 0x000019a70a00c986 */ /* 0x0001e2000c10112e */
[----:B------:R-:W-:Y:S05]  /*6ea0*/  @P5 BRA `(.L_x_95) ;  /* 0x00000000000c5947 */ /* 0x000fea0003800000 */
[----:B-1----:R-:W5:Y:S02]  /*6eb0*/  LDG.E.U8 R19, desc[UR46][R184.64+0x20] ;  /* 0x0000202eb8137981 */ /* 0x002f64000c1e1100 */
[----:B-----5:R-:W-:-:S05]  /*6ec0*/  PRMT R23, R19, 0x8880, RZ ;  /* 0x0000888013177816 */ /* 0x020fca00000000ff */
[----:B------:R-:W-:-:S07]  /*6ed0*/  IMAD R23, R23, R22, RZ ;  /* 0x0000001617177224 */ /* 0x000fce00078e02ff */
.L_x_95:
[----:B------:R-:W-:Y:S05]  /*6ee0*/  BSYNC B1 ;  /* 0x0000000000017941 */ /* 0x000fea0003800000 */
.L_x_94:
[----:B0-----:R-:W-:Y:S01]  /*6ef0*/  @!P5 IMAD R15, R136, R18, R23 ;  /* 0x00000012880fd224 */ /* 0x001fe200078e0217 */
[----:B------:R-:W-:Y:S04]  /*6f00*/  BSSY B1, `(.L_x_96) ;  /* 0x0000006000017945 */ /* 0x000fe80003800000 */
[----:B------:R0:W-:Y:S01]  /*6f10*/  @!P5 STG.E.U8 desc[UR46][R4.64+0x20], R15 ;  /* 0x0000200f0400d986 */ /* 0x0001e2000c10112e */
[----:B------:R-:W-:Y:S05]  /*6f20*/  @P6 BRA `(.L_x_97) ;  /* 0x00000000000c6947 */ /* 0x000fea0003800000 */
[----:B-1----:R-:W5:Y:S02]  /*6f30*/  LDG.E.U8 R19, desc[UR46][R184.64+0x21] ;  /* 0x0000212eb8137981 */ /* 0x002f64000c1e1100 */
[----:B-----5:R-:W-:-:S05]  /*6f40*/  PRMT R23, R19, 0x8880, RZ ;  /* 0x0000888013177816 */ /* 0x020fca00000000ff */
[----:B------:R-:W-:-:S07]  /*6f50*/  IMAD R23, R23, R22, RZ ;  /* 0x0000001617177224 */ /* 0x000fce00078e02ff */
.L_x_97:
[----:B------:R-:W-:Y:S05]  /*6f60*/  BSYNC B1 ;  /* 0x0000000000017941 */ /* 0x000fea0003800000 */
.L_x_96:
        /* <DEDUP_REMOVED lines=10> */
.L_x_99:
[----:B------:R-:W-:Y:S05]  /*7010*/  BSYNC B1 ;  /* 0x0000000000017941 */ /* 0x000fea0003800000 */
.L_x_98:
[----:B0-----:R-:W-:Y:S01]  /*7020*/  @!P4 IMAD R15, R138, R18, R23 ;  /* 0x000000128a0fc224 */ /* 0x001fe200078e0217 */
[----:B------:R-:W-:Y:S04]  /*7030*/  BSSY B1, `(.L_x_100) ;  /* 0x0000006000017945 */ /* 0x000fe80003800000 */
[----:B------:R0:W-:Y:S01]  /*7040*/  @!P4 STG.E.U8 desc[UR46][R8.64+0x20], R15 ;  /* 0x0000200f0800c986 */ /* 0x0001e2000c10112e */
[----:B------:R-:W-:Y:S05]  /*7050*/  @P5 BRA `(.L_x_101) ;  /* 0x00000000000c5947 */ /* 0x000fea0003800000 */
[----:B-1----:R-:W5:Y:S02]  /*7060*/  LDG.E.U8 R19, desc[UR46][R168.64+0x21] ;  /* 0x0000212ea8137981 */ /* 0x002f64000c1e1100 */
[----:B-----5:R-:W-:-:S05]  /*7070*/  PRMT R23, R19, 0x8880, RZ ;  /* 0x0000888013177816 */ /* 0x020fca00000000ff */
[----:B------:R-:W-:-:S07]  /*7080*/  IMAD R23, R23, R22, RZ ;  /* 0x0000001617177224 */ /* 0x000fce00078e02ff */
.L_x_101:
[----:B------:R-:W-:Y:S05]  /*7090*/  BSYNC B1 ;  /* 0x0000000000017941 */ /* 0x000fea0003800000 */
.L_x_100:
[----:B------:R-:W-:Y:S01]  /*70a0*/  @!P5 IMAD R139, R139, R18, R23 ;  /* 0x000000128b8bd224 */ /* 0x000fe200078e0217 */
[----:B------:R-:W-:Y:S04]  /*70b0*/  BSSY B1, `(.L_x_102) ;  /* 0x0000006000017945 */ /* 0x000fe80003800000 */
[----:B------:R0:W-:Y:S01]  /*70c0*/  @!P5 STG.E.U8 desc[UR46][R8.64+0x21], R139 ;  /* 0x0000218b0800d986 */ /* 0x0001e2000c10112e */
[----:B------:R-:W-:Y:S05]  /*70d0*/  @P6 BRA `(.L_x_103) ;  /* 0x00000000000c6947 */ /* 0x000fea0003800000 */
[----:B-1----:R-:W5:Y:S02]  /*70e0*/  LDG.E.U8 R19, desc[UR46][R184.64+0x28] ;  /* 0x0000282eb8137981 */ /* 0x002f64000c1e1100 */
[----:B-----5:R-:W-:-:S05]  /*70f0*/  PRMT R23, R19, 0x8880, RZ ;  /* 0x0000888013177816 */ /* 0x020fca00000000ff */
[----:B------:R-:W-:-:S07]  /*7100*/  IMAD R23, R23, R22, RZ ;  /* 0x0000001617177224 */ /* 0x000fce00078e02ff */
.L_x_103:
[----:B------:R-:W-:Y:S05]  /*7110*/  BSYNC B1 ;  /* 0x0000000000017941 */ /* 0x000fea0003800000 */
.L_x_102:
        /* <DEDUP_REMOVED lines=10> */
.L_x_105:
[----:B------:R-:W-:Y:S05]  /*71c0*/  BSYNC B1 ;  /* 0x0000000000017941 */ /* 0x000fea0003800000 */
.L_x_104:
[----:B------:R-:W-:Y:S01]  /*71d0*/  @!P4 IMAD R141, R141, R18, R23 ;  /* 0x000000128d8dc224 */ /* 0x000fe200078e0217 */
[----:B------:R-:W-:Y:S04]  /*71e0*/  BSSY B1, `(.L_x_106) ;  /* 0x0000006000017945 */ /* 0x000fe80003800000 */
[----:B------:R0:W-:Y:S01]  /*71f0*/  @!P4 STG.E.U8 desc[UR46][R4.64+0x29], R141 ;  /* 0x0000298d0400c986 */ /* 0x0001e2000c10112e */
[----:B------:R-:W-:Y:S05]  /*7200*/  @P5 BRA `(.L_x_107) ;  /* 0x00000000000c5947 */ /* 0x000fea0003800000 */
[----:B-1----:R-:W5:Y:S02]  /*7210*/  LDG.E.U8 R19, desc[UR46][R168.64+0x28] ;  /* 0x0000282ea8137981 */ /* 0x002f64000c1e1100 */
[----:B-----5:R-:W-:-:S05]  /*7220*/  PRMT R23, R19, 0x8880, RZ ;  /* 0x0000888013177816 */ /* 0x020fca00000000ff */
[----:B------:R-:W-:-:S07]  /*7230*/  IMAD R23, R23, R22, RZ ;  /* 0x0000001617177224 */ /* 0x000fce00078e02ff */
.L_x_107:
[----:B------:R-:W-:Y:S05]  /*7240*/  BSYNC B1 ;  /* 0x0000000000017941 */ /* 0x000fea0003800000 */
.L_x_106:
[----:B0-----:R-:W-:Y:S01]  /*7250*/  @!P5 IMAD R15, R142, R18, R23 ;  /* 0x000000128e0fd224 */ /* 0x001fe200078e0217 */
[----:B------:R-:W-:Y:S04]  /*7260*/  BSSY B1, `(.L_x_108) ;  /* 0x0000006000017945 */ /* 0x000fe80003800000 */
[----:B------:R0:W-:Y:S01]  /*7270*/  @!P5 STG.E.U8 desc[UR46][R8.64+0x28], R15 ;  /* 0x0000280f0800d986 */ /* 0x0001e2000c10112e */
[----:B------:R-:W-:Y:S05]  /*7280*/  @P6 BRA `(.L_x_109) ;  /* 0x00000000000c6947 */ /* 0x000fea0003800000 */
[----:B-1----:R-:W5:Y:S02]  /*7290*/  LDG.E.U8 R19, desc[UR46][R168.64+0x29] ;  /* 0x0000292ea8137981 */ /* 0x002f64000c1e1100 */
[----:B-----5:R-:W-:-:S05]  /*72a0*/  PRMT R23, R19, 0x8880, RZ ;  /* 0x0000888013177816 */ /* 0x020fca00000000ff */
[----:B------:R-:W-:-:S07]  /*72b0*/  IMAD R23, R23, R22, RZ ;  /* 0x0000001617177224 */ /* 0x000fce00078e02ff */
.L_x_109:
[----:B------:R-:W-:Y:S05]  /*72c0*/  BSYNC B1 ;  /* 0x0000000000017941 */ /* 0x000fea0003800000 */
.L_x_108:
        /* <DEDUP_REMOVED lines=10> */
.L_x_111:
[----:B------:R-:W-:Y:S05]  /*7370*/  BSYNC B1 ;  /* 0x0000000000017941 */ /* 0x000fea0003800000 */
.L_x_110:
[----:B0-----:R-:W-:Y:S01]  /*7380*/  @!P4 IMAD R15, R144, R18, R23 ;  /* 0x00000012900fc224 */ /* 0x001fe200078e0217 */
[----:B------:R-:W-:Y:S04]  /*7390*/  BSSY B1, `(.L_x_112) ;  /* 0x0000006000017945 */ /* 0x000fe80003800000 */
[----:B------:R0:W-:Y:S01]  /*73a0*/  @!P4 STG.E.U8 desc[UR46][R4.64+0x30], R15 ;  /* 0x0000300f0400c986 */ /* 0x0001e2000c10112e */
[----:B------:R-:W-:Y:S05]  /*73b0*/  @P5 BRA `(.L_x_113) ;  /* 0x00000000000c5947 */ /* 0x000fea0003800000 */
[----:B-1----:R-:W5:Y:S02]  /*73c0*/  LDG.E.U8 R19, desc[UR46][R184.64+0x31] ;  /* 0x0000312eb8137981 */ /* 0x002f64000c1e1100 */
[----:B-----5:R-:W-:-:S05]  /*73d0*/  PRMT R23, R19, 0x8880, RZ ;  /* 0x0000888013177816 */ /* 0x020fca00000000ff */
[----:B------:R-:W-:-:S07]  /*73e0*/  IMAD R23, R23, R22, RZ ;  /* 0x0000001617177224 */ /* 0x000fce00078e02ff */
.L_x_113:
[----:B------:R-:W-:Y:S05]  /*73f0*/  BSYNC B1 ;  /* 0x0000000000017941 */ /* 0x000fea0003800000 */
.L_x_112:
[----:B------:R-:W-:Y:S01]  /*7400*/  @!P5 IMAD R145, R145, R18, R23 ;  /* 0x000000129191d224 */ /* 0x000fe200078e0217 */
[----:B------:R-:W-:Y:S04]  /*7410*/  BSSY B1, `(.L_x_114) ;  /* 0x0000006000017945 */ /* 0x000fe80003800000 */
[----:B------:R0:W-:Y:S01]  /*7420*/  @!P5 STG.E.U8 desc[UR46][R4.64+0x31], R145 ;  /* 0x000031910400d986 */ /* 0x0001e2000c10112e */
[----:B------:R-:W-:Y:S05]  /*7430*/  @P6 BRA `(.L_x_115) ;  /* 0x00000000000c6947 */ /* 0x000fea0003800000 */
[----:B-1----:R-:W5:Y:S02]  /*7440*/  LDG.E.U8 R19, desc[UR46][R168.64+0x30] ;  /* 0x0000302ea8137981 */ /* 0x002f64000c1e1100 */
[----:B-----5:R-:W-:-:S05]  /*7450*/  PRMT R23, R19, 0x8880, RZ ;  /* 0x0000888013177816 */ /* 0x020fca00000000ff */
[----:B------:R-:W-:-:S07]  /*7460*/  IMAD R23, R23, R22, RZ ;  /* 0x0000001617177224 */ /* 0x000fce00078e02ff */
.L_x_115:
[----:B------:R-:W-:Y:S05]  /*7470*/  BSYNC B1 ;  /* 0x0000000000017941 */ /* 0x000fea0003800000 */
.L_x_114:
        /* <DEDUP_REMOVED lines=10> */
.L_x_117:
[----:B------:R-:W-:Y:S05]  /*7520*/  BSYNC B1 ;  /* 0x0000000000017941 */ /* 0x000fea0003800000 */
.L_x_116:
[----:B------:R-:W-:Y:S01]  /*7530*/  @!P4 IMAD R147, R147, R18, R23 ;  /* 0x000000129393c224 */ /* 0x000fe200078e0217 */
[----:B------:R-:W-:Y:S04]  /*7540*/  BSSY B1, `(.L_x_118) ;  /* 0x0000006000017945 */ /* 0x000fe80003800000 */
[----:B------:R0:W-:Y:S01]  /*7550*/  @!P4 STG.E.U8 desc[UR46][R8.64+0x31], R147 ;  /* 0x000031930800c986 */ /* 0x0001e2000c10112e */
[----:B------:R-:W-:Y:S05]  /*7560*/  @P5 BRA `(.L_x_119) ;  /* 0x00000000000c5947 */ /* 0x000fea0003800000 */
[----:B-1----:R-:W5:Y:S02]  /*7570*/  LDG.E.U8 R19, desc[UR46][R184.64+0x38] ;  /* 0x0000382eb8137981 */ /* 0x002f64000c1e1100 */
[----:B-----5:R-:W-:-:S05]  /*7580*/  PRMT R23, R19, 0x8880, RZ ;  /* 0x0000888013177816 */ /* 0x020fca00000000ff */
[----:B------:R-:W-:-:S07]  /*7590*/  IMAD R23, R23, R22, RZ ;  /* 0x0000001617177224 */ /* 0x000fce00078e02ff */
.L_x_119:
[----:B------:R-:W-:Y:S05]  /*75a0*/  BSYNC B1 ;  /* 0x0000000000017941 */ /* 0x000fea0003800000 */
.L_x_118:
[----:B0-----:R-:W-:Y:S01]  /*75b0*/  @!P5 IMAD R15, R148, R18, R23 ;  /* 0x00000012940fd224 */ /* 0x001fe200078e0217 */
[----:B------:R-:W-:Y:S04]  /*75c0*/  BSSY B1, `(.L_x_120) ;  /* 0x0000006000017945 */ /* 0x000fe80003800000 */
[----:B------:R0:W-:Y:S01]  /*75d0*/  @!P5 STG.E.U8 desc[UR46][R4.64+0x38], R15 ;  /* 0x0000380f0400d986 */ /* 0x0001e2000c10112e */
[----:B------:R-:W-:Y:S05]  /*75e0*/  @P6 BRA `(.L_x_121) ;  /* 0x00000000000c6947 */ /* 0x000fea0003800000 */
[----:B-1----:R-:W5:Y:S02]  /*75f0*/  LDG.E.U8 R19, desc[UR46][R184.64+0x39] ;  /* 0x0000392eb8137981 */ /* 0x002f64000c1e1100 */
[----:B-----5:R-:W-:-:S05]  /*7600*/  PRMT R23, R19, 0x8880, RZ ;  /* 0x0000888013177816 */ /* 0x020fca00000000ff */
[----:B------:R-:W-:-:S07]  /*7610*/  IMAD R23, R23, R22, RZ ;  /* 0x0000001617177224 */ /* 0x000fce00078e02ff */
.L_x_121:
[----:B------:R-:W-:Y:S05]  /*7620*/  BSYNC B1 ;  /* 0x0000000000017941 */ /* 0x000fea0003800000 */
.L_x_120:
        /* <DEDUP_REMOVED lines=10> */
.L_x_123:
[----:B------:R-:W-:Y:S05]  /*76d0*/  BSYNC B1 ;  /* 0x0000000000017941 */ /* 0x000fea0003800000 */
.L_x_122:
[----:B0-----:R-:W-:Y:S01]  /*76e0*/  @!P4 IMAD R15, R150, R18, R23 ;  /* 0x00000012960fc224 */ /* 0x001fe200078e0217 */
[----:B------:R-:W-:Y:S04]  /*76f0*/  BSSY B1, `(.L_x_124) ;  /* 0x0000006000017945 */ /* 0x000fe80003800000 */
[----:B------:R0:W-:Y:S01]  /*7700*/  @!P4 STG.E.U8 desc[UR46][R8.64+0x38], R15 ;  /* 0x0000380f0800c986 */ /* 0x0001e2000c10112e */
[----:B------:R-:W-:Y:S05]  /*7710*/  @P5 BRA `(.L_x_125) ;  /* 0x00000000000c5947 */ /* 0x000fea0003800000 */
[----:B-1----:R-:W5:Y:S02]  /*7720*/  LDG.E.U8 R19, desc[UR46][R168.64+0x39] ;  /* 0x0000392ea8137981 */ /* 0x002f64000c1e1100 */
[----:B-----5:R-:W-:-:S05]  /*7730*/  PRMT R23, R19, 0x8880, RZ ;  /* 0x0000888013177816 */ /* 0x020fca00000000ff */
[----:B------:R-:W-:-:S07]  /*7740*/  IMAD R23, R23, R22, RZ ;  /* 0x0000001617177224 */ /* 0x000fce00078e02ff */
.L_x_125:
[----:B------:R-:W-:Y:S05]  /*7750*/  BSYNC B1 ;  /* 0x0000000000017941 */ /* 0x000fea0003800000 */
.L_x_124:
[----:B------:R-:W-:Y:S01]  /*7760*/  @!P5 IMAD R151, R151, R18, R23 ;  /* 0x000000129797d224 */ /* 0x000fe200078e0217 */
[----:B------:R-:W-:Y:S04]  /*7770*/  BSSY B1, `(.L_x_126) ;  /* 0x0000006000017945 */ /* 0x000fe80003800000 */
[----:B------:R0:W-:Y:S01]  /*7780*/  @!P5 STG.E.U8 desc[UR46][R8.64+0x39], R151 ;  /* 0x000039970800d986 */ /* 0x0001e2000c10112e */
[----:B------:R-:W-:Y:S05]  /*7790*/  @P6 BRA `(.L_x_127) ;  /* 0x00000000000c6947 */ /* 0x000fea0003800000 */
[----:B-1----:R-:W5:Y:S02]  /*77a0*/  LDG.E.U8 R19, desc[UR46][R12.64+0x20] ;  /* 0x0000202e0c137981 */ /* 0x002f64000c1e1100 */
[----:B-----5:R-:W-:-:S05]  /*77b0*/  PRMT R23, R19, 0x8880, RZ ;  /* 0x0000888013177816 */ /* 0x020fca00000000ff */
[----:B------:R-:W-:-:S07]  /*77c0*/  IMAD R23, R23, R22, RZ ;  /* 0x0000001617177224 */ /* 0x000fce00078e02ff */
.L_x_127:
[----:B------:R-:W-:Y:S05]  /*77d0*/  BSYNC B1 ;  /* 0x0000000000017941 */ /* 0x000fea0003800000 */
.L_x_126:
        /* <DEDUP_REMOVED lines=10> */
.L_x_129:
[----:B------:R-:W-:Y:S05]  /*7880*/  BSYNC B1 ;  /* 0x0000000000017941 */ /* 0x000fea0003800000 */
.L_x_128:
[----:B------:R-:W-:Y:S01]  /*7890*/  @!P4 IMAD R121, R121, R18, R23 ;  /* 0x000000127979c224 */ /* 0x000fe200078e0217 */
[----:B------:R-:W-:Y:S04]  /*78a0*/  BSSY B1, `(.L_x_130) ;  /* 0x0000006000017945 */ /* 0x000fe80003800000 */
[----:B------:R0:W-:Y:S01]  /*78b0*/  @!P4 STG.E.U8 desc[UR46][R6.64+0x21], R121 ;  /* 0x000021790600c986 */ /* 0x0001e2000c10112e */
[----:B------:R-:W-:Y:S05]  /*78c0*/  @P5 BRA `(.L_x_131) ;  /* 0x00000000000c5947 */ /* 0x000fea0003800000 */
[----:B-1----:R-:W5:Y:S02]  /*78d0*/  LDG.E.U8 R19, desc[UR46][R186.64+0x20] ;  /* 0x0000202eba137981 */ /* 0x002f64000c1e1100 */
[----:B-----5:R-:W-:-:S05]  /*78e0*/  PRMT R23, R19, 0x8880, RZ ;  /* 0x0000888013177816 */ /* 0x020fca00000000ff */
[----:B------:R-:W-:-:S07]  /*78f0*/  IMAD R23, R23, R22, RZ ;  /* 0x0000001617177224 */ /* 0x000fce00078e02ff */
.L_x_131:
[----:B------:R-:W-:Y:S05]  /*7900*/  BSYNC B1 ;  /* 0x0000000000017941 */ /* 0x000fea0003800000 */
.L_x_130:
[----:B0-----:R-:W-:Y:S01]  /*7910*/  @!P5 IMAD R15, R122, R18, R23 ;  /* 0x000000127a0fd224 */ /* 0x001fe200078e0217 */
[----:B------:R-:W-:Y:S04]  /*7920*/  BSSY B1, `(.L_x_132) ;  /* 0x0000006000017945 */ /* 0x000fe80003800000 */
[----:B------:R0:W-:Y:S01]  /*7930*/  @!P5 STG.E.U8 desc[UR46][R10.64+0x20], R15 ;  /* 0x0000200f0a00d986 */ /* 0x0001e2000c10112e */
[----:B------:R-:W-:Y:S05]  /*7940*/  @P6 BRA `(.L_x_133) ;  /* 0x00000000000c6947 */ /* 0x000fea0003800000 */
[----:B-1----:R-:W5:Y:S02]  /*7950*/  LDG.E.U8 R19, desc[UR46][R186.64+0x21] ;  /* 0x0000212eba137981 */ /* 0x002f64000c1e1100 */
[----:B-----5:R-:W-:-:S05]  /*7960*/  PRMT R23, R19, 0x8880, RZ ;  /* 0x0000888013177816 */ /* 0x020fca00000000ff */
[----:B------:R-:W-:-:S07]  /*7970*/  IMAD R23, R23, R22, RZ ;  /* 0x0000001617177224 */ /* 0x000fce00078e02ff */
.L_x_133:
[----:B------:R-:W-:Y:S05]  /*7980*/  BSYNC B1 ;  /* 0x0000000000017941 */ /* 0x000fea0003800000 */
.L_x_132:
        /* <DEDUP_REMOVED lines=10> */
.L_x_135:
[----:B------:R-:W-:Y:S05]  /*7a30*/  BSYNC B1 ;  /* 0x0000000000017941 */ /* 0x000fea0003800000 */
.L_x_134:
[----:B0-----:R-:W-:Y:S01]  /*7a40*/  @!P4 IMAD R15, R124, R18, R23 ;  /* 0x000000127c0fc224 */ /* 0x001fe200078e0217 */
[----:B------:R-:W-:Y:S04]  /*7a50*/  BSSY B1, `(.L_x_136) ;  /* 0x0000006000017945 */ /* 0x000fe80003800000 */
[----:B------:R0:W-:Y:S01]  /*7a60*/  @!P4 STG.E.U8 desc[UR46][R6.64+0x28], R15 ;  /* 0x0000280f0600c986 */ /* 0x0001e2000c10112e */
[----:B------:R-:W-:Y:S05]  /*7a70*/  @P5 BRA `(.L_x_137) ;  /* 0x00000000000c5947 */ /* 0x000fea0003800000 */
[----:B-1----:R-:W5:Y:S02]  /*7a80*/  LDG.E.U8 R19, desc[UR46][R12.64+0x29] ;  /* 0x0000292e0c137981 */ /* 0x002f64000c1e1100 */
[----:B-----5:R-:W-:-:S05]  /*7a90*/  PRMT R23, R19, 0x8880, RZ ;  /* 0x0000888013177816 */ /* 0x020fca00000000ff */
[----:B------:R-:W-:-:S07]  /*7aa0*/  IMAD R23, R23, R22, RZ ;  /* 0x0000001617177224 */ /* 0x000fce00078e02ff */
.L_x_137:
[----:B------:R-:W-:Y:S05]  /*7ab0*/  BSYNC B1 ;  /* 0x0000000000017941 */ /* 0x000fea0003800000 */
.L_x_136:
[----:B------:R-:W-:Y:S01]  /*7ac0*/  @!P5 IMAD R125, R125, R18, R23 ;  /* 0x000000127d7dd224 */ /* 0x000fe200078e0217 */
[----:B------:R-:W-:Y:S04]  /*7ad0*/  BSSY B1, `(.L_x_138) ;  /* 0x0000006000017945 */ /* 0x000fe80003800000 */
[----:B------:R0:W-:Y:S01]  /*7ae0*/  @!P5 STG.E.U8 desc[UR46][R6.64+0x29], R125 ;  /* 0x0000297d0600d986 */ /* 0x0001e2000c10112e */
[----:B------:R-:W-:Y:S05]  /*7af0*/  @P6 BRA `(.L_x_139) ;  /* 0x00000000000c6947 */ /* 0x000fea0003800000 */
[----:B-1----:R-:W5:Y:S02]  /*7b00*/  LDG.E.U8 R19, desc[UR46][R186.64+0x28] ;  /* 0x0000282eba137981 */ /* 0x002f64000c1e1100 */
[----:B-----5:R-:W-:-:S05]  /*7b10*/  PRMT R23, R19, 0x8880, RZ ;  /* 0x0000888013177816 */ /* 0x020fca00000000ff */
[----:B------:R-:W-:-:S07]  /*7b20*/  IMAD R23, R23, R22, RZ ;  /* 0x0000001617177224 */ /* 0x000fce00078e02ff */
.L_x_139:
[----:B------:R-:W-:Y:S05]  /*7b30*/  BSYNC B1 ;  /* 0x0000000000017941 */ /* 0x000fea0003800000 */
.L_x_138:
        /* <DEDUP_REMOVED lines=10> */
.L_x_141:
[----:B------:R-:W-:Y:S05]  /*7be0*/  BSYNC B1 ;  /* 0x0000000000017941 */ /* 0x000fea0003800000 */
.L_x_140:
[----:B------:R-:W-:Y:S01]  /*7bf0*/  @!P4 IMAD R127, R127, R18, R23 ;  /* 0x000000127f7fc224 */ /* 0x000fe200078e0217 */
[----:B------:R-:W-:Y:S04]  /*7c00*/  BSSY B1, `(.L_x_142) ;  /* 0x0000006000017945 */ /* 0x000fe80003800000 */
[----:B------:R0:W-:Y:S01]  /*7c10*/  @!P4 STG.E.U8 desc[UR46][R10.64+0x29], R127 ;  /* 0x0000297f0a00c986 */ /* 0x0001e2000c10112e */
[----:B------:R-:W-:Y:S05]  /*7c20*/  @P5 BRA `(.L_x_143) ;  /* 0x00000000000c5947 */ /* 0x000fea0003800000 */
[----:B-1----:R-:W5:Y:S02]  /*7c30*/  LDG.E.U8 R19, desc[UR46][R12.64+0x30] ;  /* 0x0000302e0c137981 */ /* 0x002f64000c1e1100 */
[----:B-----5:R-:W-:-:S05]  /*7c40*/  PRMT R23, R19, 0x8880, RZ ;  /* 0x0000888013177816 */ /* 0x020fca00000000ff */
[----:B------:R-:W-:-:S07]  /*7c50*/  IMAD R23, R23, R22, RZ ;  /* 0x0000001617177224 */ /* 0x000fce00078e02ff */
.L_x_143:
[----:B------:R-:W-:Y:S05]  /*7c60*/  BSYNC B1 ;  /* 0x0000000000017941 */ /* 0x000fea0003800000 */
.L_x_142:
[----:B0-----:R-:W-:Y:S01]  /*7c70*/  @!P5 IMAD R15, R128, R18, R23 ;  /* 0x00000012800fd224 */ /* 0x001fe200078e0217 */
[----:B------:R-:W-:Y:S04]  /*7c80*/  BSSY B1, `(.L_x_144) ;  /* 0x0000006000017945 */ /* 0x000fe80003800000 */
[----:B------:R0:W-:Y:S01]  /*7c90*/  @!P5 STG.E.U8 desc[UR46][R6.64+0x30], R15 ;  /* 0x0000300f0600d986 */ /* 0x0001e2000c10112e */
[----:B------:R-:W-:Y:S05]  /*7ca0*/  @P6 BRA `(.L_x_145) ;  /* 0x00000000000c6947 */ /* 0x000fea0003800000 */
[----:B-1----:R-:W5:Y:S02]  /*7cb0*/  LDG.E.U8 R19, desc[UR46][R12.64+0x31] ;  /* 0x0000312e0c137981 */ /* 0x002f64000c1e1100 */
[----:B-----5:R-:W-:-:S05]  /*7cc0*/  PRMT R23, R19, 0x8880, RZ ;  /* 0x0000888013177816 */ /* 0x020fca00000000ff */
[----:B------:R-:W-:-:S07]  /*7cd0*/  IMAD R23, R23, R22, RZ ;  /* 0x0000001617177224 */ /* 0x000fce00078e02ff */
.L_x_145:
[----:B------:R-:W-:Y:S05]  /*7ce0*/  BSYNC B1 ;  /* 0x0000000000017941 */ /* 0x000fea0003800000 */
.L_x_144:
        /* <DEDUP_REMOVED lines=10> */
.L_x_147:
[----:B------:R-:W-:Y:S05]  /*7d90*/  BSYNC B1 ;  /* 0x0000000000017941 */ /* 0x000fea0003800000 */
.L_x_146:
[----:B0-----:R-:W-:Y:S01]  /*7da0*/  @!P4 IMAD R15, R130, R18, R23 ;  /* 0x00000012820fc224 */ /* 0x001fe200078e0217 */
[----:B------:R-:W-:Y:S04]  /*7db0*/  BSSY B1, `(.L_x_148) ;  /* 0x0000006000017945 */ /* 0x000fe80003800000 */
[----:B------:R0:W-:Y:S01]  /*7dc0*/  @!P4 STG.E.U8 desc[UR46][R10.64+0x30], R15 ;  /* 0x0000300f0a00c986 */ /* 0x0001e2000c10112e */
[----:B------:R-:W-:Y:S05]  /*7dd0*/  @P5 BRA `(.L_x_149) ;  /* 0x00000000000c5947 */ /* 0x000fea0003800000 */
[----:B-1----:R-:W5:Y:S02]  /*7de0*/  LDG.E.U8 R19, desc[UR46][R186.64+0x31] ;  /* 0x0000312eba137981 */ /* 0x002f64000c1e1100 */
[----:B-----5:R-:W-:-:S05]  /*7df0*/  PRMT R23, R19, 0x8880, RZ ;  /* 0x0000888013177816 */ /* 0x020fca00000000ff */
[----:B------:R-:W-:-:S07]  /*7e00*/  IMAD R23, R23, R22, RZ ;  /* 0x0000001617177224 */ /* 0x000fce00078e02ff */
.L_x_149:
[----:B------:R-:W-:Y:S05]  /*7e10*/  BSYNC B1 ;  /* 0x0000000000017941 */ /* 0x000fea0003800000 */
.L_x_148:
[----:B------:R-:W-:Y:S01]  /*7e20*/  @!P5 IMAD R131, R131, R18, R23 ;  /* 0x000000128383d224 */ /* 0x000fe200078e0217 */
[----:B------:R-:W-:Y:S04]  /*7e30*/  BSSY B1, `(.L_x_150) ;  /* 0x0000006000017945 */ /* 0x000fe80003800000 */
[----:B------:R0:W-:Y:S01]  /*7e40*/  @!P5 STG.E.U8 desc[UR46][R10.64+0x31], R131 ;  /* 0x000031830a00d986 */ /* 0x0001e2000c10112e */
[----:B------:R-:W-:Y:S05]  /*7e50*/  @P6 BRA `(.L_x_151) ;  /* 0x00000000000c6947 */ /* 0x000fea0003800000 */
[----:B-1----:R-:W5:Y:S02]  /*7e60*/  LDG.E.U8 R19, desc[UR46][R12.64+0x38] ;  /* 0x0000382e0c137981 */ /* 0x002f64000c1e1100 */
[----:B-----5:R-:W-:-:S05]  /*7e70*/  PRMT R23, R19, 0x8880, RZ ;  /* 0x0000888013177816 */ /* 0x020fca00000000ff */
[----:B------:R-:W-:-:S07]  /*7e80*/  IMAD R23, R23, R22, RZ ;  /* 0x0000001617177224 */ /* 0x000fce00078e02ff */
.L_x_151:
[----:B------:R-:W-:Y:S05]  /*7e90*/  BSYNC B1 ;  /* 0x0000000000017941 */ /* 0x000fea0003800000 */
.L_x_150:
        /* <DEDUP_REMOVED lines=10> */
.L_x_153:
[----:B------:R-:W-:Y:S05]  /*7f40*/  BSYNC B1 ;  /* 0x0000000000017941 */ /* 0x000fea0003800000 */
.L_x_152:
[----:B------:R-:W-:Y:S01]  /*7f50*/  @!P4 IMAD R133, R133, R18, R23 ;  /* 0x000000128585c224 */ /* 0x000fe200078e0217 */
[----:B------:R-:W-:Y:S04]  /*7f60*/  BSSY B1, `(.L_x_154) ;  /* 0x0000006000017945 */ /* 0x000fe80003800000 */
[----:B------:R0:W-:Y:S01]  /*7f70*/  @!P4 STG.E.U8 desc[UR46][R6.64+0x39], R133 ;  /* 0x000039850600c986 */ /* 0x0001e2000c10112e */
[----:B------:R-:W-:Y:S05]  /*7f80*/  @P5 BRA `(.L_x_155) ;  /* 0x00000000000c5947 */ /* 0x000fea0003800000 */
[----:B-1----:R-:W5:Y:S02]  /*7f90*/  LDG.E.U8 R19, desc[UR46][R186.64+0x38] ;  /* 0x0000382eba137981 */ /* 0x002f64000c1e1100 */
[----:B-----5:R-:W-:-:S05]  /*7fa0*/  PRMT R23, R19, 0x8880, RZ ;  /* 0x0000888013177816 */ /* 0x020fca00000000ff */
[----:B------:R-:W-:-:S07]  /*7fb0*/  IMAD R23, R23, R22, RZ ;  /* 0x0000001617177224 */ /* 0x000fce00078e02ff */
.L_x_155:
[----:B------:R-:W-:Y:S05]  /*7fc0*/  BSYNC B1 ;  /* 0x0000000000017941 */ /* 0x000fea0003800000 */
.L_x_154:
[----:B0-----:R-:W-:Y:S01]  /*7fd0*/  @!P5 IMAD R15, R134, R18, R23 ;  /* 0x00000012860fd224 */ /* 0x001fe200078e0217 */
[----:B------:R-:W-:Y:S04]  /*7fe0*/  BSSY B1, `(.L_x_156) ;  /* 0x0000006000017945 */ /* 0x000fe80003800000 */
[----:B------:R0:W-:Y:S01]  /*7ff0*/  @!P5 STG.E.U8 desc[UR46][R10.64+0x38], R15 ;  /* 0x0000380f0a00d986 */ /* 0x0001e2000c10112e */
[----:B------:R-:W-:Y:S05]  /*8000*/  @P6 BRA `(.L_x_157) ;  /* 0x00000000000c6947 */ /* 0x000fea0003800000 */
[----:B-1----:R-:W5:Y:S02]  /*8010*/  LDG.E.U8 R19, desc[UR46][R186.64+0x39] ;  /* 0x0000392eba137981 */ /* 0x002f64000c1e1100 */
[----:B-----5:R-:W-:-:S05]  /*8020*/  PRMT R23, R19, 0x8880, RZ ;  /* 0x0000888013177816 */ /* 0x020fca00000000ff */
[----:B------:R-:W-:-:S07]  /*8030*/  IMAD R23, R23, R22, RZ ;  /* 0x0000001617177224 */ /* 0x000fce00078e02ff */
.L_x_157:
[----:B------:R-:W-:Y:S05]  /*8040*/  BSYNC B1 ;  /* 0x0000000000017941 */ /* 0x000fea0003800000 */
.L_x_156:
        /* <DEDUP_REMOVED lines=10> */
.L_x_159:
[----:B------:R-:W-:Y:S05]  /*80f0*/  BSYNC B1 ;  /* 0x0000000000017941 */ /* 0x000fea0003800000 */
.L_x_158:
[----:B0-----:R-:W-:Y:S01]  /*8100*/  @!P4 IMAD R15, R104, R18, R23 ;  /* 0x00000012680fc224 */ /* 0x001fe200078e0217 */
[----:B------:R-:W-:Y:S04]  /*8110*/  BSSY B1, `(.L_x_160) ;  /* 0x0000006000017945 */ /* 0x000fe80003800000 */
[----:B------:R0:W-:Y:S01]  /*8120*/  @!P4 STG.E.U8 desc[UR46][R4.64+0x40], R15 ;  /* 0x0000400f0400c986 */ /* 0x0001e2000c10112e */
[----:B------:R-:W-:Y:S05]  /*8130*/  @P5 BRA `(.L_x_161) ;  /* 0x00000000000c5947 */ /* 0x000fea0003800000 */
[----:B-1----:R-:W5:Y:S02]  /*8140*/  LDG.E.U8 R19, desc[UR46][R184.64+0x41] ;  /* 0x0000412eb8137981 */ /* 0x002f64000c1e1100 */
[----:B-----5:R-:W-:-:S05]  /*8150*/  PRMT R23, R19, 0x8880, RZ ;  /* 0x0000888013177816 */ /* 0x020fca00000000ff */
[----:B------:R-:W-:-:S07]  /*8160*/  IMAD R23, R23, R22, RZ ;  /* 0x0000001617177224 */ /* 0x000fce00078e02ff */
.L_x_161:
[----:B------:R-:W-:Y:S05]  /*8170*/  BSYNC B1 ;  /* 0x0000000000017941 */ /* 0x000fea0003800000 */
.L_x_160:
[----:B------:R-:W-:Y:S01]  /*8180*/  @!P5 IMAD R105, R105, R18, R23 ;  /* 0x000000126969d224 */ /* 0x000fe200078e0217 */
[----:B------:R-:W-:Y:S04]  /*8190*/  BSSY B1, `(.L_x_162) ;  /* 0x0000006000017945 */ /* 0x000fe80003800000 */
[----:B------:R0:W-:Y:S01]  /*81a0*/  @!P5 STG.E.U8 desc[UR46][R4.64+0x41], R105 ;  /* 0x000041690400d986 */ /* 0x0001e2000c10112e */
[----:B------:R-:W-:Y:S05]  /*81b0*/  @P6 BRA `(.L_x_163) ;  /* 0x00000000000c6947 */ /* 0x000fea0003800000 */
[----:B-1----:R-:W5:Y:S02]  /*81c0*/  LDG.E.U8 R19, desc[UR46][R168.64+0x40] ;  /* 0x0000402ea8137981 */ /* 0x002f64000c1e1100 */
[----:B-----5:R-:W-:-:S05]  /*81d0*/  PRMT R23, R19, 0x8880, RZ ;  /* 0x0000888013177816 */ /* 0x020fca00000000ff */
[----:B------:R-:W-:-:S07]  /*81e0*/  IMAD R23, R23, R22, RZ ;  /* 0x0000001617177224 */ /* 0x000fce00078e02ff */
.L_x_163:
[----:B------:R-:W-:Y:S05]  /*81f0*/  BSYNC B1 ;  /* 0x0000000000017941 */ /* 0x000fea0003800000 */
.L_x_162:
        /* <DEDUP_REMOVED lines=10> */
.L_x_165:
[----:B------:R-:W-:Y:S05]  /*82a0*/  BSYNC B1 ;  /* 0x0000000000017941 */ /* 0x000fea0003800000 */
.L_x_164:
[----:B------:R-:W-:Y:S01]  /*82b0*/  @!P4 IMAD R107, R107, R18, R23 ;  /* 0x000000126b6bc224 */ /* 0x000fe200078e0217 */
[----:B------:R-:W-:Y:S04]  /*82c0*/  BSSY B1, `(.L_x_166) ;  /* 0x0000006000017945 */ /* 0x000fe80003800000 */
[----:B------:R0:W-:Y:S01]  /*82d0*/  @!P4 STG.E.U8 desc[UR46][R8.64+0x41], R107 ;  /* 0x0000416b0800c986 */ /* 0x0001e2000c10112e */
[----:B------:R-:W-:Y:S05]  /*82e0*/  @P5 BRA `(.L_x_167) ;  /* 0x00000000000c5947 */ /* 0x000fea0003800000 */
[----:B-1----:R-:W5:Y:S02]  /*82f0*/  LDG.E.U8 R19, desc[UR46][R184.64+0x48] ;  /* 0x0000482eb8137981 */ /* 0x002f64000c1e1100 */
[----:B-----5:R-:W-:-:S05]  /*8300*/  PRMT R23, R19, 0x8880, RZ ;  /* 0x0000888013177816 */ /* 0x020fca00000000ff */
[----:B------:R-:W-:-:S07]  /*8310*/  IMAD R23, R23, R22, RZ ;  /* 0x0000001617177224 */ /* 0x000fce00078e02ff */
.L_x_167:
[----:B------:R-:W-:Y:S05]  /*8320*/  BSYNC B1 ;  /* 0x0000000000017941 */ /* 0x000fea0003800000 */
.L_x_166:
[----:B0-----:R-:W-:Y:S01]  /*8330*/  @!P5 IMAD R15, R108, R18, R23 ;  /* 0x000000126c0fd224 */ /* 0x001fe200078e0217 */
[----:B------:R-:W-:Y:S04]  /*8340*/  BSSY B1, `(.L_x_168) ;  /* 0x0000006000017945 */ /* 0x000fe80003800000 */
[----:B------:R0:W-:Y:S01]  /*8350*/  @!P5 STG.E.U8 desc[UR46][R4.64+0x48], R15 ;  /* 0x0000480f0400d986 */ /* 0x0001e2000c10112e */
[----:B------:R-:W-:Y:S05]  /*8360*/  @P6 BRA `(.L_x_169) ;  /* 0x00000000000c6947 */ /* 0x000fea0003800000 */
[----:B-1----:R-:W5:Y:S02]  /*8370*/  LDG.E.U8 R19, desc[UR46][R184.64+0x49] ;  /* 0x0000492eb8137981 */ /* 0x002f64000c1e1100 */
[----:B-----5:R-:W-:-:S05]  /*8380*/  PRMT R23, R19, 0x8880, RZ ;  /* 0x0000888013177816 */ /* 0x020fca00000000ff */
[----:B------:R-:W-:-:S07]  /*8390*/  IMAD R23, R23, R22, RZ ;  /* 0x0000001617177224 */ /* 0x000fce00078e02ff */
.L_x_169:
[----:B------:R-:W-:Y:S05]  /*83a0*/  BSYNC B1 ;  /* 0x0000000000017941 */ /* 0x000fea0003800000 */
.L_x_168:
        /* <DEDUP_REMOVED lines=10> */
.L_x_171:
[----:B------:R-:W-:Y:S05]  /*8450*/  BSYNC B1 ;  /* 0x0000000000017941 */ /* 0x000fea0003800000 */
.L_x_170:
[----:B0-----:R-:W-:Y:S01]  /*8460*/  @!P4 IMAD R15, R110, R18, R23 ;  /* 0x000000126e0fc224 */ /* 0x001fe200078e0217 */
[----:B------:R-:W-:Y:S04]  /*8470*/  BSSY B1, `(.L_x_172) ;  /* 0x0000006000017945 */ /* 0x000fe80003800000 */
[----:B------:R0:W-:Y:S01]  /*8480*/  @!P4 STG.E.U8 desc[UR46][R8.64+0x48], R15 ;  /* 0x0000480f0800c986 */ /* 0x0001e2000c10112e */
[----:B------:R-:W-:Y:S05]  /*8490*/  @P5 BRA `(.L_x_173) ;  /* 0x00000000000c5947 */ /* 0x000fea0003800000 */
[----:B-1----:R-:W5:Y:S02]  /*84a0*/  LDG.E.U8 R19, desc[UR46][R168.64+0x49] ;  /* 0x0000492ea8137981 */ /* 0x002f64000c1e1100 */
[----:B-----5:R-:W-:-:S05]  /*84b0*/  PRMT R23, R19, 0x8880, RZ ;  /* 0x0000888013177816 */ /* 0x020fca00000000ff */
[----:B------:R-:W-:-:S07]  /*84c0*/  IMAD R23, R23, R22, RZ ;  /* 0x0000001617177224 */ /* 0x000fce00078e02ff */
.L_x_173:
[----:B------:R-:W-:Y:S05]  /*84d0*/  BSYNC B1 ;  /* 0x0000000000017941 */ /* 0x000fea0003800000 */
.L_x_172:
[----:B------:R-:W-:Y:S01]  /*84e0*/  @!P5 IMAD R111, R111, R18, R23 ;  /* 0x000000126f6fd224 */ /* 0x000fe200078e0217 */
[----:B------:R-:W-:Y:S04]  /*84f0*/  BSSY B1, `(.L_x_174) ;  /* 0x0000006000017945 */ /* 0x000fe80003800000 */
[----:B------:R0:W-:Y:S01]  /*8500*/  @!P5 STG.E.U8 desc[UR46][R8.64+0x49], R111 ;  /* 0x0000496f0800d986 */ /* 0x0001e2000c10112e */
[----:B------:R-:W-:Y:S05]  /*8510*/  @P6 BRA `(.L_x_175) ;  /* 0x00000000000c6947 */ /* 0x000fea0003800000 */
[----:B-1----:R-:W5:Y:S02]  /*8520*/  LDG.E.U8 R19, desc[UR46][R184.64+0x50] ;  /* 0x0000502eb8137981 */ /* 0x002f64000c1e1100 */
[----:B-----5:R-:W-:-:S05]  /*8530*/  PRMT R23, R19, 0x8880, RZ ;  /* 0x0000888013177816 */ /* 0x020fca00000000ff */
[----:B------:R-:W-:-:S07]  /*8540*/  IMAD R23, R23, R22, RZ ;  /* 0x0000001617177224 */ /* 0x000fce00078e02ff */
.L_x_175:
[----:B------:R-:W-:Y:S05]  /*8550*/  BSYNC B1 ;  /* 0x0000000000017941 */ /* 0x000fea0003800000 */
.L_x_174:
        /* <DEDUP_REMOVED lines=10> */
.L_x_177:
[----:B------:R-:W-:Y:S05]  /*8600*/  BSYNC B1 ;  /* 0x0000000000017941 */ /* 0x000fea0003800000 */
.L_x_176:
[----:B------:R-:W-:Y:S01]  /*8610*/  @!P4 IMAD R113, R113, R18, R23 ;  /* 0x000000127171c224 */ /* 0x000fe200078e0217 */
[----:B------:R-:W-:Y:S04]  /*8620*/  BSSY B1, `(.L_x_178) ;  /* 0x0000006000017945 */ /* 0x000fe80003800000 */
[----:B------:R0:W-:Y:S01]  /*8630*/  @!P4 STG.E.U8 desc[UR46][R4.64+0x51], R113 ;  /* 0x000051710400c986 */ /* 0x0001e2000c10112e */
[----:B------:R-:W-:Y:S05]  /*8640*/  @P5 BRA `(.L_x_179) ;  /* 0x00000000000c5947 */ /* 0x000fea0003800000 */
[----:B-1----:R-:W5:Y:S02]  /*8650*/  LDG.E.U8 R19, desc[UR46][R168.64+0x50] ;  /* 0x0000502ea8137981 */ /* 0x002f64000c1e1100 */
[----:B-----5:R-:W-:-:S05]  /*8660*/  PRMT R23, R19, 0x8880, RZ ;  /* 0x0000888013177816 */ /* 0x020fca00000000ff */
[----:B------:R-:W-:-:S07]  /*8670*/  IMAD R23, R23, R22, RZ ;  /* 0x0000001617177224 */ /* 0x000fce00078e02ff */
.L_x_179:
[----:B------:R-:W-:Y:S05]  /*8680*/  BSYNC B1 ;  /* 0x0000000000017941 */ /* 0x000fea0003800000 */
.L_x_178:
[----:B0-----:R-:W-:Y:S01]  /*8690*/  @!P5 IMAD R15, R114, R18, R23 ;  /* 0x00000012720fd224 */ /* 0x001fe200078e0217 */
[----:B------:R-:W-:Y:S04]  /*86a0*/  BSSY B1, `(.L_x_180) ;  /* 0x0000006000017945 */ /* 0x000fe80003800000 */
[----:B------:R0:W-:Y:S01]  /*86b0*/  @!P5 STG.E.U8 desc[UR46][R8.64+0x50], R15 ;  /* 0x0000500f0800d986 */ /* 0x0001e2000c10112e */
[----:B------:R-:W-:Y:S05]  /*86c0*/  @P6 BRA `(.L_x_181) ;  /* 0x00000000000c6947 */ /* 0x000fea0003800000 */
[----:B-1----:R-:W5:Y:S02]  /*86d0*/  LDG.E.U8 R19, desc[UR46][R168.64+0x51] ;  /* 0x0000512ea8137981 */ /* 0x002f64000c1e1100 */
[----:B-----5:R-:W-:-:S05]  /*86e0*/  PRMT R23, R19, 0x8880, RZ ;  /* 0x0000888013177816 */ /* 0x020fca00000000ff */
[----:B------:R-:W-:-:S07]  /*86f0*/  IMAD R23, R23, R22, RZ ;  /* 0x0000001617177224 */ /* 0x000fce00078e02ff */
.L_x_181:
[----:B------:R-:W-:Y:S05]  /*8700*/  BSYNC B1 ;  /* 0x0000000000017941 */ /* 0x000fea0003800000 */
.L_x_180:
        /* <DEDUP_REMOVED lines=10> */
.L_x_183:
[----:B------:R-:W-:Y:S05]  /*87b0*/  BSYNC B1 ;  /* 0x0000000000017941 */ /* 0x000fea0003800000 */
.L_x_182:
[----:B0-----:R-:W-:Y:S01]  /*87c0*/  @!P4 IMAD R15, R116, R18, R23 ;  /* 0x00000012740fc224 */ /* 0x001fe200078e0217 */
[----:B------:R-:W-:Y:S04]  /*87d0*/  BSSY B1, `(.L_x_184) ;  /* 0x0000006000017945 */ /* 0x000fe80003800000 */
[----:B------:R0:W-:Y:S01]  /*87e0*/  @!P4 STG.E.U8 desc[UR46][R4.64+0x58], R15 ;  /* 0x0000580f0400c986 */ /* 0x0001e2000c10112e */
[----:B------:R-:W-:Y:S05]  /*87f0*/  @P5 BRA `(.L_x_185) ;  /* 0x00000000000c5947 */ /* 0x000fea0003800000 */
[----:B-1----:R-:W5:Y:S02]  /*8800*/  LDG.E.U8 R19, desc[UR46][R184.64+0x59] ;  /* 0x0000592eb8137981 */ /* 0x002f64000c1e1100 */
[----:B-----5:R-:W-:-:S05]  /*8810*/  PRMT R23, R19, 0x8880, RZ ;  /* 0x0000888013177816 */ /* 0x020fca00000000ff */
[----:B------:R-:W-:-:S07]  /*8820*/  IMAD R23, R23, R22, RZ ;  /* 0x0000001617177224 */ /* 0x000fce00078e02ff */
.L_x_185:
[----:B------:R-:W-:Y:S05]  /*8830*/  BSYNC B1 ;  /* 0x0000000000017941 */ /* 0x000fea0003800000 */
.L_x_184:
[----:B------:R-:W-:Y:S01]  /*8840*/  @!P5 IMAD R117, R117, R18, R23 ;  /* 0x000000127575d224 */ /* 0x000fe200078e0217 */
[----:B------:R-:W-:Y:S04]  /*8850*/  BSSY B1, `(.L_x_186) ;  /* 0x0000006000017945 */ /* 0x000fe80003800000 */
[----:B------:R0:W-:Y:S01]  /*8860*/  @!P5 STG.E.U8 desc[UR46][R4.64+0x59], R117 ;  /* 0x000059750400d986 */ /* 0x0001e2000c10112e */
[----:B------:R-:W-:Y:S05]  /*8870*/  @P6 BRA `(.L_x_187) ;  /* 0x00000000000c6947 */ /* 0x000fea0003800000 */
[----:B-1----:R-:W5:Y:S02]  /*8880*/  LDG.E.U8 R19, desc[UR46][R168.64+0x58] ;  /* 0x0000582ea8137981 */ /* 0x002f64000c1e1100 */
[----:B-----5:R-:W-:-:S05]  /*8890*/  PRMT R23, R19, 0x8880, RZ ;  /* 0x0000888013177816 */ /* 0x020fca00000000ff */
[----:B------:R-:W-:-:S07]  /*88a0*/  IMAD R23, R23, R22, RZ ;  /* 0x0000001617177224 */ /* 0x000fce00078e02ff */
.L_x_187:
[----:B------:R-:W-:Y:S05]  /*88b0*/  BSYNC B1 ;  /* 0x0000000000017941 */ /* 0x000fea0003800000 */
.L_x_186:
        /* <DEDUP_REMOVED lines=10> */
.L_x_189:
[----:B------:R-:W-:Y:S05]  /*8960*/  BSYNC B1 ;  /* 0x0000000000017941 */ /* 0x000fea0003800000 */
.L_x_188:
[----:B------:R-:W-:Y:S01]  /*8970*/  @!P4 IMAD R119, R119, R18, R23 ;  /* 0x000000127777c224 */ /* 0x000fe200078e0217 */
[----:B------:R-:W-:Y:S04]  /*8980*/  BSSY B1, `(.L_x_190) ;  /* 0x0000006000017945 */ /* 0x000fe80003800000 */
[----:B------:R0:W-:Y:S01]  /*8990*/  @!P4 STG.E.U8 desc[UR46][R8.64+0x59], R119 ;  /* 0x000059770800c986 */ /* 0x0001e2000c10112e */
[----:B------:R-:W-:Y:S05]  /*89a0*/  @P5 BRA `(.L_x_191) ;  /* 0x00000000000c5947 */ /* 0x000fea0003800000 */
[----:B-1----:R-:W5:Y:S02]  /*89b0*/  LDG.E.U8 R19, desc[UR46][R12.64+0x40] ;  /* 0x0000402e0c137981 */ /* 0x002f64000c1e1100 */
[----:B-----5:R-:W-:-:S05]  /*89c0*/  PRMT R23, R19, 0x8880, RZ ;  /* 0x0000888013177816 */ /* 0x020fca00000000ff */
[----:B------:R-:W-:-:S07]  /*89d0*/  IMAD R23, R23, R22, RZ ;  /* 0x0000001617177224 */ /* 0x000fce00078e02ff */
.L_x_191:
[----:B------:R-:W-:Y:S05]  /*89e0*/  BSYNC B1 ;  /* 0x0000000000017941 */ /* 0x000fea0003800000 */
.L_x_190:
[----:B0-----:R-:W-:Y:S01]  /*89f0*/  @!P5 IMAD R15, R88, R18, R23 ;  /* 0x00000012580fd224 */ /* 0x001fe200078e0217 */
[----:B------:R-:W-:Y:S04]  /*8a00*/  BSSY B1, `(.L_x_192) ;  /* 0x0000006000017945 */ /* 0x000fe80003800000 */
[----:B------:R0:W-:Y:S01]  /*8a10*/  @!P5 STG.E.U8 desc[UR46][R6.64+0x40], R15 ;  /* 0x0000400f0600d986 */ /* 0x0001e2000c10112e */
[----:B------:R-:W-:Y:S05]  /*8a20*/  @P6 BRA `(.L_x_193) ;  /* 0x00000000000c6947 */ /* 0x000fea0003800000 */
[----:B-1----:R-:W5:Y:S02]  /*8a30*/  LDG.E.U8 R19, desc[UR46][R12.64+0x41] ;  /* 0x0000412e0c137981 */ /* 0x002f64000c1e1100 */
[----:B-----5:R-:W-:-:S05]  /*8a40*/  PRMT R23, R19, 0x8880, RZ ;  /* 0x0000888013177816 */ /* 0x020fca00000000ff */
[----:B------:R-:W-:-:S07]  /*8a50*/  IMAD R23, R23, R22, RZ ;  /* 0x0000001617177224 */ /* 0x000fce00078e02ff */
.L_x_193:
[----:B------:R-:W-:Y:S05]  /*8a60*/  BSYNC B1 ;  /* 0x0000000000017941 */ /* 0x000fea0003800000 */
.L_x_192:
        /* <DEDUP_REMOVED lines=10> */
.L_x_195:
[----:B------:R-:W-:Y:S05]  /*8b10*/  BSYNC B1 ;  /* 0x0000000000017941 */ /* 0x000fea0003800000 */
.L_x_194:
[----:B0-----:R-:W-:Y:S01]  /*8b20*/  @!P4 IMAD R15, R90, R18, R23 ;  /* 0x000000125a0fc224 */ /* 0x001fe200078e0217 */
[----:B------:R-:W-:Y:S04]  /*8b30*/  BSSY B1, `(.L_x_196) ;  /* 0x0000006000017945 */ /* 0x000fe80003800000 */
[----:B------:R0:W-:Y:S01]  /*8b40*/  @!P4 STG.E.U8 desc[UR46][R10.64+0x40], R15 ;  /* 0x0000400f0a00c986 */ /* 0x0001e2000c10112e */
[----:B------:R-:W-:Y:S05]  /*8b50*/  @P5 BRA `(.L_x_197) ;  /* 0x00000000000c5947 */ /* 0x000fea0003800000 */
[----:B-1----:R-:W5:Y:S02]  /*8b60*/  LDG.E.U8 R19, desc[UR46][R186.64+0x41] ;  /* 0x0000412eba137981 */ /* 0x002f64000c1e1100 */
[----:B-----5:R-:W-:-:S05]  /*8b70*/  PRMT R23, R19, 0x8880, RZ ;  /* 0x0000888013177816 */ /* 0x020fca00000000ff */
[----:B------:R-:W-:-:S07]  /*8b80*/  IMAD R23, R23, R22, RZ ;  /* 0x0000001617177224 */ /* 0x000fce00078e02ff */
.L_x_197:
[----:B------:R-:W-:Y:S05]  /*8b90*/  BSYNC B1 ;  /* 0x0000000000017941 */ /* 0x000fea0003800000 */
.L_x_196:
[----:B------:R-:W-:Y:S01]  /*8ba0*/  @!P5 IMAD R91, R91, R18, R23 ;  /* 0x000000125b5bd224 */ /* 0x000fe200078e0217 */
[----:B------:R-:W-:Y:S04]  /*8bb0*/  BSSY B1, `(.L_x_198) ;  /* 0x0000006000017945 */ /* 0x000fe80003800000 */
[----:B------:R0:W-:Y:S01]  /*8bc0*/  @!P5 STG.E.U8 desc[UR46][R10.64+0x41], R91 ;  /* 0x0000415b0a00d986 */ /* 0x0001e2000c10112e */
[----:B------:R-:W-:Y:S05]  /*8bd0*/  @P6 BRA `(.L_x_199) ;  /* 0x00000000000c6947 */ /* 0x000fea0003800000 */
[----:B-1----:R-:W5:Y:S02]  /*8be0*/  LDG.E.U8 R19, desc[UR46][R12.64+0x48] ;  /* 0x0000482e0c137981 */ /* 0x002f64000c1e1100 */
[----:B-----5:R-:W-:-:S05]  /*8bf0*/  PRMT R23, R19, 0x8880, RZ ;  /* 0x0000888013177816 */ /* 0x020fca00000000ff */
[----:B------:R-:W-:-:S07]  /*8c00*/  IMAD R23, R23, R22, RZ ;  /* 0x0000001617177224 */ /* 0x000fce00078e02ff */
.L_x_199:
[----:B------:R-:W-:Y:S05]  /*8c10*/  BSYNC B1 ;  /* 0x0000000000017941 */ /* 0x000fea0003800000 */
.L_x_198:
        /* <DEDUP_REMOVED lines=10> */
.L_x_201:
[----:B------:R-:W-:Y:S05]  /*8cc0*/  BSYNC B1 ;  /* 0x0000000000017941 */ /* 0x000fea0003800000 */
.L_x_200:
[----:B------:R-:W-:Y:S01]  /*8cd0*/  @!P4 IMAD R93, R93, R18, R23 ;  /* 0x000000125d5dc224 */ /* 0x000fe200078e0217 */
[----:B------:R-:W-:Y:S04]  /*8ce0*/  BSSY B1, `(.L_x_202) ;  /* 0x0000006000017945 */ /* 0x000fe80003800000 */
[----:B------:R0:W-:Y:S01]  /*8cf0*/  @!P4 STG.E.U8 desc[UR46][R6.64+0x49], R93 ;  /* 0x0000495d0600c986 */ /* 0x0001e2000c10112e */
[----:B------:R-:W-:Y:S05]  /*8d00*/  @P5 BRA `(.L_x_203) ;  /* 0x00000000000c5947 */ /* 0x000fea0003800000 */
[----:B-1----:R-:W5:Y:S02]  /*8d10*/  LDG.E.U8 R19, desc[UR46][R186.64+0x48] ;  /* 0x0000482eba137981 */ /* 0x002f64000c1e1100 */
[----:B-----5:R-:W-:-:S05]  /*8d20*/  PRMT R23, R19, 0x8880, RZ ;  /* 0x0000888013177816 */ /* 0x020fca00000000ff */
[----:B------:R-:W-:-:S07]  /*8d30*/  IMAD R23, R23, R22, RZ ;  /* 0x0000001617177224 */ /* 0x000fce00078e02ff */
.L_x_203:
[----:B------:R-:W-:Y:S05]  /*8d40*/  BSYNC B1 ;  /* 0x0000000000017941 */ /* 0x000fea0003800000 */
.L_x_202:
[----:B0-----:R-:W-:Y:S01]  /*8d50*/  @!P5 IMAD R15, R94, R18, R23 ;  /* 0x000000125e0fd224 */ /* 0x001fe200078e0217 */
[----:B------:R-:W-:Y:S04]  /*8d60*/  BSSY B1, `(.L_x_204) ;  /* 0x0000006000017945 */ /* 0x000fe80003800000 */
[----:B------:R0:W-:Y:S01]  /*8d70*/  @!P5 STG.E.U8 desc[UR46][R10.64+0x48], R15 ;  /* 0x0000480f0a00d986 */ /* 0x0001e2000c10112e */
[----:B------:R-:W-:Y:S05]  /*8d80*/  @P6 BRA `(.L_x_205) ;  /* 0x00000000000c6947 */ /* 0x000fea0003800000 */
[----:B-1----:R-:W5:Y:S02]  /*8d90*/  LDG.E.U8 R19, desc[UR46][R186.64+0x49] ;  /* 0x0000492eba137981 */ /* 0x002f64000c1e1100 */
[----:B-----5:R-:W-:-:S05]  /*8da0*/  PRMT R23, R19, 0x8880, RZ ;  /* 0x0000888013177816 */ /* 0x020fca00000000ff */
[----:B------:R-:W-:-:S07]  /*8db0*/  IMAD R23, R23, R22, RZ ;  /* 0x0000001617177224 */ /* 0x000fce00078e02ff */
.L_x_205:
[----:B------:R-:W-:Y:S05]  /*8dc0*/  BSYNC B1 ;  /* 0x0000000000017941 */ /* 0x000fea0003800000 */
.L_x_204:
        /* <DEDUP_REMOVED lines=10> */
.L_x_207:
[----:B------:R-:W-:Y:S05]  /*8e70*/  BSYNC B1 ;  /* 0x0000000000017941 */ /* 0x000fea0003800000 */
.L_x_206:
[----:B0-----:R-:W-:Y:S01]  /*8e80*/  @!P4 IMAD R15, R96, R18, R23 ;  /* 0x00000012600fc224 */ /* 0x001fe200078e0217 */
[----:B------:R-:W-:Y:S04]  /*8e90*/  BSSY B1, `(.L_x_208) ;  /* 0x0000006000017945 */ /* 0x000fe80003800000 */
[----:B------:R0:W-:Y:S01]  /*8ea0*/  @!P4 STG.E.U8 desc[UR46][R6.64+0x50], R15 ;  /* 0x0000500f0600c986 */ /* 0x0001e2000c10112e */
[----:B------:R-:W-:Y:S05]  /*8eb0*/  @P5 BRA `(.L_x_209) ;  /* 0x00000000000c5947 */ /* 0x000fea0003800000 */
[----:B-1----:R-:W5:Y:S02]  /*8ec0*/  LDG.E.U8 R19, desc[UR46][R12.64+0x51] ;  /* 0x0000512e0c137981 */ /* 0x002f64000c1e1100 */
[----:B-----5:R-:W-:-:S05]  /*8ed0*/  PRMT R23, R19, 0x8880, RZ ;  /* 0x0000888013177816 */ /* 0x020fca00000000ff */
[----:B------:R-:W-:-:S07]  /*8ee0*/  IMAD R23, R23, R22, RZ ;  /* 0x0000001617177224 */ /* 0x000fce00078e02ff */
.L_x_209:
[----:B------:R-:W-:Y:S05]  /*8ef0*/  BSYNC B1 ;  /* 0x0000000000017941 */ /* 0x000fea0003800000 */
.L_x_208:
[----:B------:R-:W-:Y:S01]  /*8f00*/  @!P5 IMAD R97, R97, R18, R23 ;  /* 0x000000126161d224 */ /* 0x000fe200078e0217 */
[----:B------:R-:W-:Y:S04]  /*8f10*/  BSSY B1, `(.L_x_210) ;  /* 0x0000006000017945 */ /* 0x000fe80003800000 */
[----:B------:R0:W-:Y:S01]  /*8f20*/  @!P5 STG.E.U8 desc[UR46][R6.64+0x51], R97 ;  /* 0x000051610600d986 */ /* 0x0001e2000c10112e */
[----:B------:R-:W-:Y:S05]  /*8f30*/  @P6 BRA `(.L_x_211) ;  /* 0x00000000000c6947 */ /* 0x000fea0003800000 */
[----:B-1----:R-:W5:Y:S02]  /*8f40*/  LDG.E.U8 R19, desc[UR46][R186.64+0x50] ;  /* 0x0000502eba137981 */ /* 0x002f64000c1e1100 */
[----:B-----5:R-:W-:-:S05]  /*8f50*/  PRMT R23, R19, 0x8880, RZ ;  /* 0x0000888013177816 */ /* 0x020fca00000000ff */
[----:B------:R-:W-:-:S07]  /*8f60*/  IMAD R23, R23, R22, RZ ;  /* 0x0000001617177224 */ /* 0x000fce00078e02ff */
.L_x_211:
[----:B------:R-:W-:Y:S05]  /*8f70*/  BSYNC B1 ;  /* 0x0000000000017941 */ /* 0x000fea0003800000 */
.L_x_210:
        /* <DEDUP_REMOVED lines=10> */
.L_x_213:
[----:B------:R-:W-:Y:S05]  /*9020*/  BSYNC B1 ;  /* 0x0000000000017941 */ /* 0x000fea0003800000 */
.L_x_212:
[----:B------:R-:W-:Y:S01]  /*9030*/  @!P4 IMAD R99, R99, R18, R23 ;  /* 0x000000126363c224 */ /* 0x000fe200078e0217 */
[----:B------:R-:W-:Y:S04]  /*9040*/  BSSY B1, `(.L_x_214) ;  /* 0x0000006000017945 */ /* 0x000fe80003800000 */
[----:B------:R0:W-:Y:S01]  /*9050*/  @!P4 STG.E.U8 desc[UR46][R10.64+0x51], R99 ;  /* 0x000051630a00c986 */ /* 0x0001e2000c10112e */
[----:B------:R-:W-:Y:S05]  /*9060*/  @P5 BRA `(.L_x_215) ;  /* 0x00000000000c5947 */ /* 0x000fea0003800000 */
[----:B-1----:R-:W5:Y:S02]  /*9070*/  LDG.E.U8 R19, desc[UR46][R12.64+0x58] ;  /* 0x0000582e0c137981 */ /* 0x002f64000c1e1100 */
[----:B-----5:R-:W-:-:S05]  /*9080*/  PRMT R23, R19, 0x8880, RZ ;  /* 0x0000888013177816 */ /* 0x020fca00000000ff */
[----:B------:R-:W-:-:S07]  /*9090*/  IMAD R23, R23, R22, RZ ;  /* 0x0000001617177224 */ /* 0x000fce00078e02ff */
.L_x_215:
[----:B------:R-:W-:Y:S05]  /*90a0*/  BSYNC B1 ;  /* 0x0000000000017941 */ /* 0x000fea0003800000 */
.L_x_214:
[----:B0-----:R-:W-:Y:S01]  /*90b0*/  @!P5 IMAD R15, R100, R18, R23 ;  /* 0x00000012640fd224 */ /* 0x001fe200078e0217 */
[----:B------:R-:W-:Y:S04]  /*90c0*/  BSSY B1, `(.L_x_216) ;  /* 0x0000006000017945 */ /* 0x000fe80003800000 */
[----:B------:R0:W-:Y:S01]  /*90d0*/  @!P5 STG.E.U8 desc[UR46][R6.64+0x58], R15 ;  /* 0x0000580f0600d986 */ /* 0x0001e2000c10112e */
[----:B------:R-:W-:Y:S05]  /*90e0*/  @P6 BRA `(.L_x_217) ;  /* 0x00000000000c6947 */ /* 0x000fea0003800000 */
[----:B-1----:R-:W5:Y:S02]  /*90f0*/  LDG.E.U8 R19, desc[UR46][R12.64+0x59] ;  /* 0x0000592e0c137981 */ /* 0x002f64000c1e1100 */
[----:B-----5:R-:W-:-:S05]  /*9100*/  PRMT R23, R19, 0x8880, RZ ;  /* 0x0000888013177816 */ /* 0x020fca00000000ff */
[----:B------:R-:W-:-:S07]  /*9110*/  IMAD R23, R23, R22, RZ ;  /* 0x0000001617177224 */ /* 0x000fce00078e02ff */
.L_x_217:
[----:B------:R-:W-:Y:S05]  /*9120*/  BSYNC B1 ;  /* 0x0000000000017941 */ /* 0x000fea0003800000 */
.L_x_216:
        /* <DEDUP_REMOVED lines=10> */
.L_x_219:
[----:B------:R-:W-:Y:S05]  /*91d0*/  BSYNC B1 ;  /* 0x0000000000017941 */ /* 0x000fea0003800000 */
.L_x_218:
[----:B0-----:R-:W-:Y:S01]  /*91e0*/  @!P4 IMAD R15, R102, R18, R23 ;  /* 0x00000012660fc224 */ /* 0x001fe200078e0217 */
[----:B------:R-:W-:Y:S04]  /*91f0*/  BSSY B1, `(.L_x_220) ;  /* 0x0000006000017945 */ /* 0x000fe80003800000 */
[----:B------:R0:W-:Y:S01]  /*9200*/  @!P4 STG.E.U8 desc[UR46][R10.64+0x58], R15 ;  /* 0x0000580f0a00c986 */ /* 0x0001e2000c10112e */
[----:B------:R-:W-:Y:S05]  /*9210*/  @P5 BRA `(.L_x_221) ;  /* 0x00000000000c5947 */ /* 0x000fea0003800000 */
[----:B-1----:R-:W5:Y:S02]  /*9220*/  LDG.E.U8 R19, desc[UR46][R186.64+0x59] ;  /* 0x0000592eba137981 */ /* 0x002f64000c1e1100 */
[----:B-----5:R-:W-:-:S05]  /*9230*/  PRMT R23, R19, 0x8880, RZ ;  /* 0x0000888013177816 */ /* 0x020fca00000000ff */
[----:B------:R-:W-:-:S07]  /*9240*/  IMAD R23, R23, R22, RZ ;  /* 0x0000001617177224 */ /* 0x000fce00078e02ff */
.L_x_221:
[----:B------:R-:W-:Y:S05]  /*9250*/  BSYNC B1 ;  /* 0x0000000000017941 */ /* 0x000fea0003800000 */
.L_x_220:
[----:B------:R-:W-:Y:S01]  /*9260*/  @!P5 IMAD R103, R103, R18, R23 ;  /* 0x000000126767d224 */ /* 0x000fe200078e0217 */
[----:B------:R-:W-:Y:S04]  /*9270*/  BSSY B1, `(.L_x_222) ;  /* 0x0000006000017945 */ /* 0x000fe80003800000 */
[----:B------:R0:W-:Y:S01]  /*9280*/  @!P5 STG.E.U8 desc[UR46][R10.64+0x59], R103 ;  /* 0x000059670a00d986 */ /* 0x0001e2000c10112e */
[----:B------:R-:W-:Y:S05]  /*9290*/  @P6 BRA `(.L_x_223) ;  /* 0x00000000000c6947 */ /* 0x000fea0003800000 */
[----:B-1----:R-:W5:Y:S02]  /*92a0*/  LDG.E.U8 R19, desc[UR46][R184.64+0x60] ;  /* 0x0000602eb8137981 */ /* 0x002f64000c1e1100 */
[----:B-----5:R-:W-:-:S05]  /*92b0*/  PRMT R23, R19, 0x8880, RZ ;  /* 0x0000888013177816 */ /* 0x020fca00000000ff */
[----:B------:R-:W-:-:S07]  /*92c0*/  IMAD R23, R23, R22, RZ ;  /* 0x0000001617177224 */ /* 0x000fce00078e02ff */
.L_x_223:
[----:B------:R-:W-:Y:S05]  /*92d0*/  BSYNC B1 ;  /* 0x0000000000017941 */ /* 0x000fea0003800000 */
.L_x_222:
        /* <DEDUP_REMOVED lines=10> */
.L_x_225:
[----:B------:R-:W-:Y:S05]  /*9380*/  BSYNC B1 ;  /* 0x0000000000017941 */ /* 0x000fea0003800000 */
.L_x_224:
[----:B------:R-:W-:Y:S01]  /*9390*/  @!P4 IMAD R73, R73, R18, R23 ;  /* 0x000000124949c224 */ /* 0x000fe200078e0217 */
[----:B------:R-:W-:Y:S04]  /*93a0*/  BSSY B1, `(.L_x_226) ;  /* 0x0000006000017945 */ /* 0x000fe80003800000 */
[----:B------:R0:W-:Y:S01]  /*93b0*/  @!P4 STG.E.U8 desc[UR46][R4.64+0x61], R73 ;  /* 0x000061490400c986 */ /* 0x0001e2000c10112e */
[----:B------:R-:W-:Y:S05]  /*93c0*/  @P5 BRA `(.L_x_227) ;  /* 0x00000000000c5947 */ /* 0x000fea0003800000 */
[----:B-1----:R-:W5:Y:S02]  /*93d0*/  LDG.E.U8 R19, desc[UR46][R168.64+0x60] ;  /* 0x0000602ea8137981 */ /* 0x002f64000c1e1100 */
[----:B-----5:R-:W-:-:S05]  /*93e0*/  PRMT R23, R19, 0x8880, RZ ;  /* 0x0000888013177816 */ /* 0x020fca00000000ff */
[----:B------:R-:W-:-:S07]  /*93f0*/  IMAD R23, R23, R22, RZ ;  /* 0x0000001617177224 */ /* 0x000fce00078e02ff */
.L_x_227:
[----:B------:R-:W-:Y:S05]  /*9400*/  BSYNC B1 ;  /* 0x0000000000017941 */ /* 0x000fea0003800000 */
.L_x_226:
[----:B0-----:R-:W-:Y:S01]  /*9410*/  @!P5 IMAD R15, R74, R18, R23 ;  /* 0x000000124a0fd224 */ /* 0x001fe200078e0217 */
[----:B------:R-:W-:Y:S04]  /*9420*/  BSSY B1, `(.L_x_228) ;  /* 0x0000006000017945 */ /* 0x000fe80003800000 */
[----:B------:R0:W-:Y:S01]  /*9430*/  @!P5 STG.E.U8 desc[UR46][R8.64+0x60], R15 ;  /* 0x0000600f0800d986 */ /* 0x0001e2000c10112e */
[----:B------:R-:W-:Y:S05]  /*9440*/  @P6 BRA `(.L_x_229) ;  /* 0x00000000000c6947 */ /* 0x000fea0003800000 */
[----:B-1----:R-:W5:Y:S02]  /*9450*/  LDG.E.U8 R19, desc[UR46][R168.64+0x61] ;  /* 0x0000612ea8137981 */ /* 0x002f64000c1e1100 */
[----:B-----5:R-:W-:-:S05]  /*9460*/  PRMT R23, R19, 0x8880, RZ ;  /* 0x0000888013177816 */ /* 0x020fca00000000ff */
[----:B------:R-:W-:-:S07]  /*9470*/  IMAD R23, R23, R22, RZ ;  /* 0x0000001617177224 */ /* 0x000fce00078e02ff */
.L_x_229:
[----:B------:R-:W-:Y:S05]  /*9480*/  BSYNC B1 ;  /* 0x0000000000017941 */ /* 0x000fea0003800000 */
.L_x_228:
        /* <DEDUP_REMOVED lines=10> */
.L_x_231:
[----:B------:R-:W-:Y:S05]  /*9530*/  BSYNC B1 ;  /* 0x0000000000017941 */ /* 0x000fea0003800000 */
.L_x_230:
[----:B0-----:R-:W-:Y:S01]  /*9540*/  @!P4 IMAD R15, R76, R18, R23 ;  /* 0x000000124c0fc224 */ /* 0x001fe200078e0217 */
[----:B------:R-:W-:Y:S04]  /*9550*/  BSSY B1, `(.L_x_232) ;  /* 0x0000006000017945 */ /* 0x000fe80003800000 */
[----:B------:R0:W-:Y:S01]  /*9560*/  @!P4 STG.E.U8 desc[UR46][R4.64+0x68], R15 ;  /* 0x0000680f0400c986 */ /* 0x0001e2000c10112e */
[----:B------:R-:W-:Y:S05]  /*9570*/  @P5 BRA `(.L_x_233) ;  /* 0x00000000000c5947 */ /* 0x000fea0003800000 */
[----:B-1----:R-:W5:Y:S02]  /*9580*/  LDG.E.U8 R19, desc[UR46][R184.64+0x69] ;  /* 0x0000692eb8137981 */ /* 0x002f64000c1e1100 */
[----:B-----5:R-:W-:-:S05]  /*9590*/  PRMT R23, R19, 0x8880, RZ ;  /* 0x0000888013177816 */ /* 0x020fca00000000ff */
[----:B------:R-:W-:-:S07]  /*95a0*/  IMAD R23, R23, R22, RZ ;  /* 0x0000001617177224 */ /* 0x000fce00078e02ff */
.L_x_233:
[----:B------:R-:W-:Y:S05]  /*95b0*/  BSYNC B1 ;  /* 0x0000000000017941 */ /* 0x000fea0003800000 */
.L_x_232:
[----:B------:R-:W-:Y:S01]  /*95c0*/  @!P5 IMAD R77, R77, R18, R23 ;  /* 0x000000124d4dd224 */ /* 0x000fe200078e0217 */
[----:B------:R-:W-:Y:S04]  /*95d0*/  BSSY B1, `(.L_x_234) ;  /* 0x0000006000017945 */ /* 0x000fe80003800000 */
[----:B------:R0:W-:Y:S01]  /*95e0*/  @!P5 STG.E.U8 desc[UR46][R4.64+0x69], R77 ;  /* 0x0000694d0400d986 */ /* 0x0001e2000c10112e */
[----:B------:R-:W-:Y:S05]  /*95f0*/  @P6 BRA `(.L_x_235) ;  /* 0x00000000000c6947 */ /* 0x000fea0003800000 */
[----:B-1----:R-:W5:Y:S02]  /*9600*/  LDG.E.U8 R19, desc[UR46][R168.64+0x68] ;  /* 0x0000682ea8137981 */ /* 0x002f64000c1e1100 */
[----:B-----5:R-:W-:-:S05]  /*9610*/  PRMT R23, R19, 0x8880, RZ ;  /* 0x0000888013177816 */ /* 0x020fca00000000ff */
[----:B------:R-:W-:-:S07]  /*9620*/  IMAD R23, R23, R22, RZ ;  /* 0x0000001617177224 */ /* 0x000fce00078e02ff */
.L_x_235:
[----:B------:R-:W-:Y:S05]  /*9630*/  BSYNC B1 ;  /* 0x0000000000017941 */ /* 0x000fea0003800000 */
.L_x_234:
        /* <DEDUP_REMOVED lines=10> */
.L_x_237:
[----:B------:R-:W-:Y:S05]  /*96e0*/  BSYNC B1 ;  /* 0x0000000000017941 */ /* 0x000fea0003800000 */
.L_x_236:
[----:B------:R-:W-:Y:S01]  /*96f0*/  @!P4 IMAD R79, R79, R18, R23 ;  /* 0x000000124f4fc224 */ /* 0x000fe200078e0217 */
[----:B------:R-:W-:Y:S04]  /*9700*/  BSSY B1, `(.L_x_238) ;  /* 0x0000006000017945 */ /* 0x000fe80003800000 */
[----:B------:R0:W-:Y:S01]  /*9710*/  @!P4 STG.E.U8 desc[UR46][R8.64+0x69], R79 ;  /* 0x0000694f0800c986 */ /* 0x0001e2000c10112e */
[----:B------:R-:W-:Y:S05]  /*9720*/  @P5 BRA `(.L_x_239) ;  /* 0x00000000000c5947 */ /* 0x000fea0003800000 */
[----:B-1----:R-:W5:Y:S02]  /*9730*/  LDG.E.U8 R19, desc[UR46][R184.64+0x70] ;  /* 0x0000702eb8137981 */ /* 0x002f64000c1e1100 */
[----:B-----5:R-:W-:-:S05]  /*9740*/  PRMT R23, R19, 0x8880, RZ ;  /* 0x0000888013177816 */ /* 0x020fca00000000ff */
[----:B------:R-:W-:-:S07]  /*9750*/  IMAD R23, R23, R22, RZ ;  /* 0x0000001617177224 */ /* 0x000fce00078e02ff */
.L_x_239:
[----:B------:R-:W-:Y:S05]  /*9760*/  BSYNC B1 ;  /* 0x0000000000017941 */ /* 0x000fea0003800000 */
.L_x_238:
[----:B0-----:R-:W-:Y:S01]  /*9770*/  @!P5 IMAD R15, R80, R18, R23 ;  /* 0x00000012500fd224 */ /* 0x001fe200078e0217 */
[----:B------:R-:W-:Y:S04]  /*9780*/  BSSY B1, `(.L_x_240) ;  /* 0x0000006000017945 */ /* 0x000fe80003800000 */
[----:B------:R0:W-:Y:S01]  /*9790*/  @!P5 STG.E.U8 desc[UR46][R4.64+0x70], R15 ;  /* 0x0000700f0400d986 */ /* 0x0001e2000c10112e */
[----:B------:R-:W-:Y:S05]  /*97a0*/  @P6 BRA `(.L_x_241) ;  /* 0x00000000000c6947 */ /* 0x000fea0003800000 */
[----:B-1----:R-:W5:Y:S02]  /*97b0*/  LDG.E.U8 R19, desc[UR46][R184.64+0x71] ;  /* 0x0000712eb8137981 */ /* 0x002f64000c1e1100 */
[----:B-----5:R-:W-:-:S05]  /*97c0*/  PRMT R23, R19, 0x8880, RZ ;  /* 0x0000888013177816 */ /* 0x020fca00000000ff */
[----:B------:R-:W-:-:S07]  /*97d0*/  IMAD R23, R23, R22, RZ ;  /* 0x0000001617177224 */ /* 0x000fce00078e02ff */
.L_x_241:
[----:B------:R-:W-:Y:S05]  /*97e0*/  BSYNC B1 ;  /* 0x0000000000017941 */ /* 0x000fea0003800000 */
.L_x_240:
        /* <DEDUP_REMOVED lines=10> */
.L_x_243:
[----:B------:R-:W-:Y:S05]  /*9890*/  BSYNC B1 ;  /* 0x0000000000017941 */ /* 0x000fea0003800000 */
.L_x_242:
[----:B0-----:R-:W-:Y:S01]  /*98a0*/  @!P4 IMAD R15, R82, R18, R23 ;  /* 0x00000012520fc224 */ /* 0x001fe200078e0217 */
[----:B------:R-:W-:Y:S04]  /*98b0*/  BSSY B1, `(.L_x_244) ;  /* 0x0000006000017945 */ /* 0x000fe80003800000 */
[----:B------:R0:W-:Y:S01]  /*98c0*/  @!P4 STG.E.U8 desc[UR46][R8.64+0x70], R15 ;  /* 0x0000700f0800c986 */ /* 0x0001e2000c10112e */
[----:B------:R-:W-:Y:S05]  /*98d0*/  @P5 BRA `(.L_x_245) ;  /* 0x00000000000c5947 */ /* 0x000fea0003800000 */
[----:B-1----:R-:W5:Y:S02]  /*98e0*/  LDG.E.U8 R19, desc[UR46][R168.64+0x71] ;  /* 0x0000712ea8137981 */ /* 0x002f64000c1e1100 */
[----:B-----5:R-:W-:-:S05]  /*98f0*/  PRMT R23, R19, 0x8880, RZ ;  /* 0x0000888013177816 */ /* 0x020fca00000000ff */
[----:B------:R-:W-:-:S07]  /*9900*/  IMAD R23, R23, R22, RZ ;  /* 0x0000001617177224 */ /* 0x000fce00078e02ff */
.L_x_245:
[----:B------:R-:W-:Y:S05]  /*9910*/  BSYNC B1 ;  /* 0x0000000000017941 */ /* 0x000fea0003800000 */
.L_x_244:
[----:B------:R-:W-:Y:S01]  /*9920*/  @!P5 IMAD R83, R83, R18, R23 ;  /* 0x000000125353d224 */ /* 0x000fe200078e0217 */
[----:B------:R-:W-:Y:S04]  /*9930*/  BSSY B1, `(.L_x_246) ;  /* 0x0000006000017945 */ /* 0x000fe80003800000 */
[----:B------:R0:W-:Y:S01]  /*9940*/  @!P5 STG.E.U8 desc[UR46][R8.64+0x71], R83 ;  /* 0x000071530800d986 */ /* 0x0001e2000c10112e */
[----:B------:R-:W-:Y:S05]  /*9950*/  @P6 BRA `(.L_x_247) ;  /* 0x00000000000c6947 */ /* 0x000fea0003800000 */
[----:B-1----:R-:W5:Y:S02]  /*9960*/  LDG.E.U8 R19, desc[UR46][R184.64+0x78] ;  /* 0x0000782eb8137981 */ /* 0x002f64000c1e1100 */
[----:B-----5:R-:W-:-:S05]  /*9970*/  PRMT R23, R19, 0x8880, RZ ;  /* 0x0000888013177816 */ /* 0x020fca00000000ff */
[----:B------:R-:W-:-:S07]  /*9980*/  IMAD R23, R23, R22, RZ ;  /* 0x0000001617177224 */ /* 0x000fce00078e02ff */
.L_x_247:
[----:B------:R-:W-:Y:S05]  /*9990*/  BSYNC B1 ;  /* 0x0000000000017941 */ /* 0x000fea0003800000 */
.L_x_246:
        /* <DEDUP_REMOVED lines=10> */
.L_x_249:
[----:B------:R-:W-:Y:S05]  /*9a40*/  BSYNC B1 ;  /* 0x0000000000017941 */ /* 0x000fea0003800000 */
.L_x_248:
[----:B------:R-:W-:Y:S01]  /*9a50*/  @!P4 IMAD R85, R85, R18, R23 ;  /* 0x000000125555c224 */ /* 0x000fe200078e0217 */
[----:B------:R-:W-:Y:S04]  /*9a60*/  BSSY B1, `(.L_x_250) ;  /* 0x0000006000017945 */ /* 0x000fe80003800000 */
[----:B------:R0:W-:Y:S01]  /*9a70*/  @!P4 STG.E.U8 desc[UR46][R4.64+0x79], R85 ;  /* 0x000079550400c986 */ /* 0x0001e2000c10112e */
[----:B------:R-:W-:Y:S05]  /*9a80*/  @P5 BRA `(.L_x_251) ;  /* 0x00000000000c5947 */ /* 0x000fea0003800000 */
[----:B-1----:R-:W5:Y:S02]  /*9a90*/  LDG.E.U8 R19, desc[UR46][R168.64+0x78] ;  /* 0x0000782ea8137981 */ /* 0x002f64000c1e1100 */
[----:B-----5:R-:W-:-:S05]  /*9aa0*/  PRMT R23, R19, 0x8880, RZ ;  /* 0x0000888013177816 */ /* 0x020fca00000000ff */
[----:B------:R-:W-:-:S07]  /*9ab0*/  IMAD R23, R23, R22, RZ ;  /* 0x0000001617177224 */ /* 0x000fce00078e02ff */
.L_x_251:
[----:B------:R-:W-:Y:S05]  /*9ac0*/  BSYNC B1 ;  /* 0x0000000000017941 */ /* 0x000fea0003800000 */
.L_x_250:
[----:B0-----:R-:W-:Y:S01]  /*9ad0*/  @!P5 IMAD R15, R86, R18, R23 ;  /* 0x00000012560fd224 */ /* 0x001fe200078e0217 */
[----:B------:R-:W-:Y:S04]  /*9ae0*/  BSSY B1, `(.L_x_252) ;  /* 0x0000006000017945 */ /* 0x000fe80003800000 */
[----:B------:R0:W-:Y:S01]  /*9af0*/  @!P5 STG.E.U8 desc[UR46][R8.64+0x78], R15 ;  /* 0x0000780f0800d986 */ /* 0x0001e2000c10112e */
[----:B------:R-:W-:Y:S05]  /*9b00*/  @P6 BRA `(.L_x_253) ;  /* 0x00000000000c6947 */ /* 0x000fea0003800000 */
[----:B-1----:R-:W5:Y:S02]  /*9b10*/  LDG.E.U8 R19, desc[UR46][R168.64+0x79] ;  /* 0x0000792ea8137981 */ /* 0x002f64000c1e1100 */
[----:B-----5:R-:W-:-:S05]  /*9b20*/  PRMT R23, R19, 0x8880, RZ ;  /* 0x0000888013177816 */ /* 0x020fca00000000ff */
[----:B------:R-:W-:-:S07]  /*9b30*/  IMAD R23, R23, R22, RZ ;  /* 0x0000001617177224 */ /* 0x000fce00078e02ff */
.L_x_253:
[----:B------:R-:W-:Y:S05]  /*9b40*/  BSYNC B1 ;  /* 0x0000000000017941 */ /* 0x000fea0003800000 */
.L_x_252:
        /* <DEDUP_REMOVED lines=10> */
.L_x_255:
[----:B------:R-:W-:Y:S05]  /*9bf0*/  BSYNC B1 ;  /* 0x0000000000017941 */ /* 0x000fea0003800000 */
.L_x_254:
[----:B0-----:R-:W-:Y:S01]  /*9c00*/  @!P4 IMAD R15, R56, R18, R23 ;  /* 0x00000012380fc224 */ /* 0x001fe200078e0217 */
[----:B------:R-:W-:Y:S04]  /*9c10*/  BSSY B1, `(.L_x_256) ;  /* 0x0000006000017945 */ /* 0x000fe80003800000 */
[----:B------:R0:W-:Y:S01]  /*9c20*/  @!P4 STG.E.U8 desc[UR46][R6.64+0x60], R15 ;  /* 0x0000600f0600c986 */ /* 0x0001e2000c10112e */
[----:B------:R-:W-:Y:S05]  /*9c30*/  @P5 BRA `(.L_x_257) ;  /* 0x00000000000c5947 */ /* 0x000fea0003800000 */
[----:B-1----:R-:W5:Y:S02]  /*9c40*/  LDG.E.U8 R19, desc[UR46][R12.64+0x61] ;  /* 0x0000612e0c137981 */ /* 0x002f64000c1e1100 */
[----:B-----5:R-:W-:-:S05]  /*9c50*/  PRMT R23, R19, 0x8880, RZ ;  /* 0x0000888013177816 */ /* 0x020fca00000000ff */
[----:B------:R-:W-:-:S07]  /*9c60*/  IMAD R23, R23, R22, RZ ;  /* 0x0000001617177224 */ /* 0x000fce00078e02ff */
.L_x_257:
[----:B------:R-:W-:Y:S05]  /*9c70*/  BSYNC B1 ;  /* 0x0000000000017941 */ /* 0x000fea0003800000 */
.L_x_256:
[----:B------:R-:W-:Y:S01]  /*9c80*/  @!P5 IMAD R57, R57, R18, R23 ;  /* 0x000000123939d224 */ /* 0x000fe200078e0217 */
[----:B------:R-:W-:Y:S04]  /*9c90*/  BSSY B1, `(.L_x_258) ;  /* 0x0000006000017945 */ /* 0x000fe80003800000 */
[----:B------:R0:W-:Y:S01]  /*9ca0*/  @!P5 STG.E.U8 desc[UR46][R6.64+0x61], R57 ;  /* 0x000061390600d986 */ /* 0x0001e2000c10112e */
[----:B------:R-:W-:Y:S05]  /*9cb0*/  @P6 BRA `(.L_x_259) ;  /* 0x00000000000c6947 */ /* 0x000fea0003800000 */
[----:B-1----:R-:W5:Y:S02]  /*9cc0*/  LDG.E.U8 R19, desc[UR46][R186.64+0x60] ;  /* 0x0000602eba137981 */ /* 0x002f64000c1e1100 */
[----:B-----5:R-:W-:-:S05]  /*9cd0*/  PRMT R23, R19, 0x8880, RZ ;  /* 0x0000888013177816 */ /* 0x020fca00000000ff */
[----:B------:R-:W-:-:S07]  /*9ce0*/  IMAD R23, R23, R22, RZ ;  /* 0x0000001617177224 */ /* 0x000fce00078e02ff */
.L_x_259:
[----:B------:R-:W-:Y:S05]  /*9cf0*/  BSYNC B1 ;  /* 0x0000000000017941 */ /* 0x000fea0003800000 */
.L_x_258:
        /* <DEDUP_REMOVED lines=10> */
.L_x_261:
[----:B------:R-:W-:Y:S05]  /*9da0*/  BSYNC B1 ;  /* 0x0000000000017941 */ /* 0x000fea0003800000 */
.L_x_260:
[----:B------:R-:W-:Y:S01]  /*9db0*/  @!P4 IMAD R59, R59, R18, R23 ;  /* 0x000000123b3bc224 */ /* 0x000fe200078e0217 */
[----:B------:R-:W-:Y:S04]  /*9dc0*/  BSSY B1, `(.L_x_262) ;  /* 0x0000006000017945 */ /* 0x000fe80003800000 */
[----:B------:R0:W-:Y:S01]  /*9dd0*/  @!P4 STG.E.U8 desc[UR46][R10.64+0x61], R59 ;  /* 0x0000613b0a00c986 */ /* 0x0001e2000c10112e */
[----:B------:R-:W-:Y:S05]  /*9de0*/  @P5 BRA `(.L_x_263) ;  /* 0x00000000000c5947 */ /* 0x000fea0003800000 */
[----:B-1----:R-:W5:Y:S02]  /*9df0*/  LDG.E.U8 R19, desc[UR46][R12.64+0x68] ;  /* 0x0000682e0c137981 */ /* 0x002f64000c1e1100 */
[----:B-----5:R-:W-:-:S05]  /*9e00*/  PRMT R23, R19, 0x8880, RZ ;  /* 0x0000888013177816 */ /* 0x020fca00000000ff */
[----:B------:R-:W-:-:S07]  /*9e10*/  IMAD R23, R23, R22, RZ ;  /* 0x0000001617177224 */ /* 0x000fce00078e02ff */
.L_x_263:
[----:B------:R-:W-:Y:S05]  /*9e20*/  BSYNC B1 ;  /* 0x0000000000017941 */ /* 0x000fea0003800000 */
.L_x_262:
[----:B0-----:R-:W-:Y:S01]  /*9e30*/  @!P5 IMAD R15, R60, R18, R23 ;  /* 0x000000123c0fd224 */ /* 0x001fe200078e0217 */
[----:B------:R-:W-:Y:S04]  /*9e40*/  BSSY B1, `(.L_x_264) ;  /* 0x0000006000017945 */ /* 0x000fe80003800000 */
[----:B------:R0:W-:Y:S01]  /*9e50*/  @!P5 STG.E.U8 desc[UR46][R6.64+0x68], R15 ;  /* 0x0000680f0600d986 */ /* 0x0001e2000c10112e */
[----:B------:R-:W-:Y:S05]  /*9e60*/  @P6 BRA `(.L_x_265) ;  /* 0x00000000000c6947 */ /* 0x000fea0003800000 */
[----:B-1----:R-:W5:Y:S02]  /*9e70*/  LDG.E.U8 R19, desc[UR46][R12.64+0x69] ;  /* 0x0000692e0c137981 */ /* 0x002f64000c1e1100 */
[----:B-----5:R-:W-:-:S05]  /*9e80*/  PRMT R23, R19, 0x8880, RZ ;  /* 0x0000888013177816 */ /* 0x020fca00000000ff */
[----:B------:R-:W-:-:S07]  /*9e90*/  IMAD R23, R23, R22, RZ ;  /* 0x0000001617177224 */ /* 0x000fce00078e02ff */
.L_x_265:
[----:B------:R-:W-:Y:S05]  /*9ea0*/  BSYNC B1 ;  /* 0x0000000000017941 */ /* 0x000fea0003800000 */
.L_x_264:
        /* <DEDUP_REMOVED lines=10> */
.L_x_267:
[----:B------:R-:W-:Y:S05]  /*9f50*/  BSYNC B1 ;  /* 0x0000000000017941 */ /* 0x000fea0003800000 */
.L_x_266:
[----:B0-----:R-:W-:Y:S01]  /*9f60*/  @!P4 IMAD R15, R62, R18, R23 ;  /* 0x000000123e0fc224 */ /* 0x001fe200078e0217 */
[----:B------:R-:W-:Y:S04]  /*9f70*/  BSSY B1, `(.L_x_268) ;  /* 0x0000006000017945 */ /* 0x000fe80003800000 */
[----:B------:R0:W-:Y:S01]  /*9f80*/  @!P4 STG.E.U8 desc[UR46][R10.64+0x68], R15 ;  /* 0x0000680f0a00c986 */ /* 0x0001e2000c10112e */
[----:B------:R-:W-:Y:S05]  /*9f90*/  @P5 BRA `(.L_x_269) ;  /* 0x00000000000c5947 */ /* 0x000fea0003800000 */
[----:B-1----:R-:W5:Y:S02]  /*9fa0*/  LDG.E.U8 R19, desc[UR46][R186.64+0x69] ;  /* 0x0000692eba137981 */ /* 0x002f64000c1e1100 */
[----:B-----5:R-:W-:-:S05]  /*9fb0*/  PRMT R23, R19, 0x8880, RZ ;  /* 0x0000888013177816 */ /* 0x020fca00000000ff */
[----:B------:R-:W-:-:S07]  /*9fc0*/  IMAD R23, R23, R22, RZ ;  /* 0x0000001617177224 */ /* 0x000fce00078e02ff */
.L_x_269:
[----:B------:R-:W-:Y:S05]  /*9fd0*/  BSYNC B1 ;  /* 0x0000000000017941 */ /* 0x000fea0003800000 */
.L_x_268:
[----:B------:R-:W-:Y:S01]  /*9fe0*/  @!P5 IMAD R63, R63, R18, R23 ;  /* 0x000000123f3fd224 */ /* 0x000fe200078e0217 */
[----:B------:R-:W-:Y:S04]  /*9ff0*/  BSSY B1, `(.L_x_270) ;  /* 0x0000006000017945 */ /* 0x000fe80003800000 */
[----:B------:R0:W-:Y:S01]  /*a000*/  @!P5 STG.E.U8 desc[UR46][R10.64+0x69], R63 ;  /* 0x0000693f0a00d986 */ /* 0x0001e2000c10112e */
[----:B------:R-:W-:Y:S05]  /*a010*/  @P6 BRA `(.L_x_271) ;  /* 0x00000000000c6947 */ /* 0x000fea0003800000 */
[----:B-1----:R-:W5:Y:S02]  /*a020*/  LDG.E.U8 R19, desc[UR46][R12.64+0x70] ;  /* 0x0000702e0c137981 */ /* 0x002f64000c1e1100 */
[----:B-----5:R-:W-:-:S05]  /*a030*/  PRMT R23, R19, 0x8880, RZ ;  /* 0x0000888013177816 */ /* 0x020fca00000000ff */
[----:B------:R-:W-:-:S07]  /*a040*/  IMAD R23, R23, R22, RZ ;  /* 0x0000001617177224 */ /* 0x000fce00078e02ff */
.L_x_271:
[----:B------:R-:W-:Y:S05]  /*a050*/  BSYNC B1 ;  /* 0x0000000000017941 */ /* 0x000fea0003800000 */
.L_x_270:
        /* <DEDUP_REMOVED lines=10> */
.L_x_273:
[----:B------:R-:W-:Y:S05]  /*a100*/  BSYNC B1 ;  /* 0x0000000000017941 */ /* 0x000fea0003800000 */
.L_x_272:
[----:B------:R-:W-:Y:S01]  /*a110*/  @!P4 IMAD R65, R65, R18, R23 ;  /* 0x000000124141c224 */ /* 0x000fe200078e0217 */
[----:B------:R-:W-:Y:S04]  /*a120*/  BSSY B1, `(.L_x_274) ;  /* 0x0000006000017945 */ /* 0x000fe80003800000 */
[----:B------:R0:W-:Y:S01]  /*a130*/  @!P4 STG.E.U8 desc[UR46][R6.64+0x71], R65 ;  /* 0x000071410600c986 */ /* 0x0001e2000c10112e */
[----:B------:R-:W-:Y:S05]  /*a140*/  @P5 BRA `(.L_x_275) ;  /* 0x00000000000c5947 */ /* 0x000fea0003800000 */
[----:B-1----:R-:W5:Y:S02]  /*a150*/  LDG.E.U8 R19, desc[UR46][R186.64+0x70] ;  /* 0x0000702eba137981 */ /* 0x002f64000c1e1100 */
[----:B-----5:R-:W-:-:S05]  /*a160*/  PRMT R23, R19, 0x8880, RZ ;  /* 0x0000888013177816 */ /* 0x020fca00000000ff */
[----:B------:R-:W-:-:S07]  /*a170*/  IMAD R23, R23, R22, RZ ;  /* 0x0000001617177224 */ /* 0x000fce00078e02ff */
.L_x_275:
[----:B------:R-:W-:Y:S05]  /*a180*/  BSYNC B1 ;  /* 0x0000000000017941 */ /* 0x000fea0003800000 */
.L_x_274:
[----:B0-----:R-:W-:Y:S01]  /*a190*/  @!P5 IMAD R15, R66, R18, R23 ;  /* 0x00000012420fd224 */ /* 0x001fe200078e0217 */
[----:B------:R-:W-:Y:S04]  /*a1a0*/  BSSY B1, `(.L_x_276) ;  /* 0x0000006000017945 */ /* 0x000fe80003800000 */
[----:B------:R0:W-:Y:S01]  /*a1b0*/  @!P5 STG.E.U8 desc[UR46][R10.64+0x70], R15 ;  /* 0x0000700f0a00d986 */ /* 0x0001e2000c10112e */
[----:B------:R-:W-:Y:S05]  /*a1c0*/  @P6 BRA `(.L_x_277) ;  /* 0x00000000000c6947 */ /* 0x000fea0003800000 */
[----:B-1----:R-:W5:Y:S02]  /*a1d0*/  LDG.E.U8 R19, desc[UR46][R186.64+0x71] ;  /* 0x0000712eba137981 */ /* 0x002f64000c1e1100 */
[----:B-----5:R-:W-:-:S05]  /*a1e0*/  PRMT R23, R19, 0x8880, RZ ;  /* 0x0000888013177816 */ /* 0x020fca00000000ff */
[----:B------:R-:W-:-:S07]  /*a1f0*/  IMAD R23, R23, R22, RZ ;  /* 0x0000001617177224 */ /* 0x000fce00078e02ff */
.L_x_277:
[----:B------:R-:W-:Y:S05]  /*a200*/  BSYNC B1 ;  /* 0x0000000000017941 */ /* 0x000fea0003800000 */
.L_x_276:
        /* <DEDUP_REMOVED lines=10> */
.L_x_279:
[----:B------:R-:W-:Y:S05]  /*a2b0*/  BSYNC B1 ;  /* 0x0000000000017941 */ /* 0x000fea0003800000 */
.L_x_278:
[----:B0-----:R-:W-:Y:S01]  /*a2c0*/  @!P4 IMAD R15, R68, R18, R23 ;  /* 0x00000012440fc224 */ /* 0x001fe200078e0217 */
[----:B------:R-:W-:Y:S04]  /*a2d0*/  BSSY B1, `(.L_x_280) ;  /* 0x0000006000017945 */ /* 0x000fe80003800000 */
[----:B------:R0:W-:Y:S01]  /*a2e0*/  @!P4 STG.E.U8 desc[UR46][R6.64+0x78], R15 ;  /* 0x0000780f0600c986 */ /* 0x0001e2000c10112e */
[----:B------:R-:W-:Y:S05]  /*a2f0*/  @P5 BRA `(.L_x_281) ;  /* 0x00000000000c5947 */ /* 0x000fea0003800000 */
[----:B-1----:R-:W5:Y:S02]  /*a300*/  LDG.E.U8 R19, desc[UR46][R12.64+0x79] ;  /* 0x0000792e0c137981 */ /* 0x002f64000c1e1100 */
[----:B-----5:R-:W-:-:S05]  /*a310*/  PRMT R23, R19, 0x8880, RZ ;  /* 0x0000888013177816 */ /* 0x020fca00000000ff */
[----:B------:R-:W-:-:S07]  /*a320*/  IMAD R23, R23, R22, RZ ;  /* 0x0000001617177224 */ /* 0x000fce00078e02ff */
.L_x_281:
[----:B------:R-:W-:Y:S05]  /*a330*/  BSYNC B1 ;  /* 0x0000000000017941 */ /* 0x000fea0003800000 */
.L_x_280:
[----:B------:R-:W-:Y:S01]  /*a340*/  @!P5 IMAD R69, R69, R18, R23 ;  /* 0x000000124545d224 */ /* 0x000fe200078e0217 */
[----:B------:R-:W-:Y:S04]  /*a350*/  BSSY B1, `(.L_x_282) ;  /* 0x0000006000017945 */ /* 0x000fe80003800000 */
[----:B------:R0:W-:Y:S01]  /*a360*/  @!P5 STG.E.U8 desc[UR46][R6.64+0x79], R69 ;  /* 0x000079450600d986 */ /* 0x0001e2000c10112e */
[----:B------:R-:W-:Y:S05]  /*a370*/  @P6 BRA `(.L_x_283) ;  /* 0x00000000000c6947 */ /* 0x000fea0003800000 */
[----:B-1----:R-:W5:Y:S02]  /*a380*/  LDG.E.U8 R19, desc[UR46][R186.64+0x78] ;  /* 0x0000782eba137981 */ /* 0x002f64000c1e1100 */
[----:B-----5:R-:W-:-:S05]  /*a390*/  PRMT R23, R19, 0x8880, RZ ;  /* 0x0000888013177816 */ /* 0x020fca00000000ff */
[----:B------:R-:W-:-:S07]  /*a3a0*/  IMAD R23, R23, R22, RZ ;  /* 0x0000001617177224 */ /* 0x000fce00078e02ff */
.L_x_283:
[----:B------:R-:W-:Y:S05]  /*a3b0*/  BSYNC B1 ;  /* 0x0000000000017941 */ /* 0x000fea0003800000 */
.L_x_282:
        /* <DEDUP_REMOVED lines=10> */
.L_x_285:
[----:B------:R-:W-:Y:S05]  /*a460*/  BSYNC B1 ;  /* 0x0000000000017941 */ /* 0x000fea0003800000 */
.L_x_284:
[----:B------:R-:W-:Y:S01]  /*a470*/  @!P4 IMAD R71, R71, R18, R23 ;  /* 0x000000124747c224 */ /* 0x000fe200078e0217 */
[----:B------:R-:W-:Y:S04]  /*a480*/  BSSY B1, `(.L_x_286) ;  /* 0x0000006000017945 */ /* 0x000fe80003800000 */
[----:B------:R0:W-:Y:S01]  /*a490*/  @!P4 STG.E.U8 desc[UR46][R10.64+0x79], R71 ;  /* 0x000079470a00c986 */ /* 0x0001e2000c10112e */
[----:B------:R-:W-:Y:S05]  /*a4a0*/  @P5 BRA `(.L_x_287) ;  /* 0x00000000000c5947 */ /* 0x000fea0003800000 */
[----:B-1----:R-:W5:Y:S02]  /*a4b0*/  LDG.E.U8 R19, desc[UR46][R184.64+0x80] ;  /* 0x0000802eb8137981 */ /* 0x002f64000c1e1100 */
[----:B-----5:R-:W-:-:S05]  /*a4c0*/  PRMT R23, R19, 0x8880, RZ ;  /* 0x0000888013177816 */ /* 0x020fca00000000ff */
[----:B------:R-:W-:-:S07]  /*a4d0*/  IMAD R23, R23, R22, RZ ;  /* 0x0000001617177224 */ /* 0x000fce00078e02ff */
.L_x_287:
[----:B------:R-:W-:Y:S05]  /*a4e0*/  BSYNC B1 ;  /* 0x0000000000017941 */ /* 0x000fea0003800000 */
.L_x_286:
[----:B0-----:R-:W-:Y:S01]  /*a4f0*/  @!P5 IMAD R15, R40, R18, R23 ;  /* 0x00000012280fd224 */ /* 0x001fe200078e0217 */
[----:B------:R-:W-:Y:S04]  /*a500*/  BSSY B1, `(.L_x_288) ;  /* 0x0000006000017945 */ /* 0x000fe80003800000 */
[----:B------:R0:W-:Y:S01]  /*a510*/  @!P5 STG.E.U8 desc[UR46][R4.64+0x80], R15 ;  /* 0x0000800f0400d986 */ /* 0x0001e2000c10112e */
[----:B------:R-:W-:Y:S05]  /*a520*/  @P6 BRA `(.L_x_289) ;  /* 0x00000000000c6947 */ /* 0x000fea0003800000 */
[----:B-1----:R-:W5:Y:S02]  /*a530*/  LDG.E.U8 R19, desc[UR46][R184.64+0x81] ;  /* 0x0000812eb8137981 */ /* 0x002f64000c1e1100 */
[----:B-----5:R-:W-:-:S05]  /*a540*/  PRMT R23, R19, 0x8880, RZ ;  /* 0x0000888013177816 */ /* 0x020fca00000000ff */
[----:B------:R-:W-:-:S07]  /*a550*/  IMAD R23, R23, R22, RZ ;  /* 0x0000001617177224 */ /* 0x000fce00078e02ff */
.L_x_289:
[----:B------:R-:W-:Y:S05]  /*a560*/  BSYNC B1 ;  /* 0x0000000000017941 */ /* 0x000fea0003800000 */
.L_x_288:
        /* <DEDUP_REMOVED lines=10> */
.L_x_291:
[----:B------:R-:W-:Y:S05]  /*a610*/  BSYNC B1 ;  /* 0x0000000000017941 */ /* 0x000fea0003800000 */
.L_x_290:
[----:B0-----:R-:W-:Y:S01]  /*a620*/  @!P4 IMAD R15, R42, R18, R23 ;  /* 0x000000122a0fc224 */ /* 0x001fe200078e0217 */
[----:B------:R-:W-:Y:S04]  /*a630*/  BSSY B1, `(.L_x_292) ;  /* 0x0000006000017945 */ /* 0x000fe80003800000 */
[----:B------:R0:W-:Y:S01]  /*a640*/  @!P4 STG.E.U8 desc[UR46][R8.64+0x80], R15 ;  /* 0x0000800f0800c986 */ /* 0x0001e2000c10112e */
[----:B------:R-:W-:Y:S05]  /*a650*/  @P5 BRA `(.L_x_293) ;  /* 0x00000000000c5947 */ /* 0x000fea0003800000 */
[----:B-1----:R-:W5:Y:S02]  /*a660*/  LDG.E.U8 R19, desc[UR46][R168.64+0x81] ;  /* 0x0000812ea8137981 */ /* 0x002f64000c1e1100 */
[----:B-----5:R-:W-:-:S05]  /*a670*/  PRMT R23, R19, 0x8880, RZ ;  /* 0x0000888013177816 */ /* 0x020fca00000000ff */
[----:B------:R-:W-:-:S07]  /*a680*/  IMAD R23, R23, R22, RZ ;  /* 0x0000001617177224 */ /* 0x000fce00078e02ff */
.L_x_293:
[----:B------:R-:W-:Y:S05]  /*a690*/  BSYNC B1 ;  /* 0x0000000000017941 */ /* 0x000fea0003800000 */
.L_x_292:
[----:B------:R-:W-:Y:S01]  /*a6a0*/  @!P5 IMAD R43, R43, R18, R23 ;  /* 0x000000122b2bd224 */ /* 0x000fe200078e0217 */
[----:B------:R-:W-:Y:S04]  /*a6b0*/  BSSY B1, `(.L_x_294) ;  /* 0x0000006000017945 */ /* 0x000fe80003800000 */
[----:B------:R0:W-:Y:S01]  /*a6c0*/  @!P5 STG.E.U8 desc[UR46][R8.64+0x81], R43 ;  /* 0x0000812b0800d986 */ /* 0x0001e2000c10112e */
[----:B------:R-:W-:Y:S05]  /*a6d0*/  @P6 BRA `(.L_x_295) ;  /* 0x00000000000c6947 */ /* 0x000fea0003800000 */
[----:B-1----:R-:W5:Y:S02]  /*a6e0*/  LDG.E.U8 R19, desc[UR46][R184.64+0x88] ;  /* 0x0000882eb8137981 */ /* 0x002f64000c1e1100 */
[----:B-----5:R-:W-:-:S05]  /*a6f0*/  PRMT R23, R19, 0x8880, RZ ;  /* 0x0000888013177816 */ /* 0x020fca00000000ff */
[----:B------:R-:W-:-:S07]  /*a700*/  IMAD R23, R23, R22, RZ ;  /* 0x0000001617177224 */ /* 0x000fce00078e02ff */
.L_x_295:
[----:B------:R-:W-:Y:S05]  /*a710*/  BSYNC B1 ;  /* 0x0000000000017941 */ /* 0x000fea0003800000 */
.L_x_294:
        /* <DEDUP_REMOVED lines=10> */
.L_x_297:
[----:B------:R-:W-:Y:S05]  /*a7c0*/  BSYNC B1 ;  /* 0x0000000000017941 */ /* 0x000fea0003800000 */
.L_x_296:
[----:B------:R-:W-:Y:S01]  /*a7d0*/  @!P4 IMAD R45, R45, R18, R23 ;  /* 0x000000122d2dc224 */ /* 0x000fe200078e0217 */
[----:B------:R-:W-:Y:S04]  /*a7e0*/  BSSY B1, `(.L_x_298) ;  /* 0x0000006000017945 */ /* 0x000fe80003800000 */
[----:B------:R0:W-:Y:S01]  /*a7f0*/  @!P4 STG.E.U8 desc[UR46][R4.64+0x89], R45 ;  /* 0x0000892d0400c986 */ /* 0x0001e2000c10112e */
[----:B------:R-:W-:Y:S05]  /*a800*/  @P5 BRA `(.L_x_299) ;  /* 0x00000000000c5947 */ /* 0x000fea0003800000 */
[----:B-1----:R-:W5:Y:S02]  /*a810*/  LDG.E.U8 R19, desc[UR46][R168.64+0x88] ;  /* 0x0000882ea8137981 */ /* 0x002f64000c1e1100 */
[----:B-----5:R-:W-:-:S05]  /*a820*/  PRMT R23, R19, 0x8880, RZ ;  /* 0x0000888013177816 */ /* 0x020fca00000000ff */
[----:B------:R-:W-:-:S07]  /*a830*/  IMAD R23, R23, R22, RZ ;  /* 0x0000001617177224 */ /* 0x000fce00078e02ff */
.L_x_299:
[----:B------:R-:W-:Y:S05]  /*a840*/  BSYNC B1 ;  /* 0x0000000000017941 */ /* 0x000fea0003800000 */
.L_x_298:
[----:B0-----:R-:W-:Y:S01]  /*a850*/  @!P5 IMAD R15, R46, R18, R23 ;  /* 0x000000122e0fd224 */ /* 0x001fe200078e0217 */
[----:B------:R-:W-:Y:S04]  /*a860*/  BSSY B1, `(.L_x_300) ;  /* 0x0000006000017945 */ /* 0x000fe80003800000 */
[----:B------:R0:W-:Y:S01]  /*a870*/  @!P5 STG.E.U8 desc[UR46][R8.64+0x88], R15 ;  /* 0x0000880f0800d986 */ /* 0x0001e2000c10112e */
[----:B------:R-:W-:Y:S05]  /*a880*/  @P6 BRA `(.L_x_301) ;  /* 0x00000000000c6947 */ /* 0x000fea0003800000 */
[----:B-1----:R-:W5:Y:S02]  /*a890*/  LDG.E.U8 R19, desc[UR46][R168.64+0x89] ;  /* 0x0000892ea8137981 */ /* 0x002f64000c1e1100 */
[----:B-----5:R-:W-:-:S05]  /*a8a0*/  PRMT R23, R19, 0x8880, RZ ;  /* 0x0000888013177816 */ /* 0x020fca00000000ff */
[----:B------:R-:W-:-:S07]  /*a8b0*/  IMAD R23, R23, R22, RZ ;  /* 0x0000001617177224 */ /* 0x000fce00078e02ff */
.L_x_301:
[----:B------:R-:W-:Y:S05]  /*a8c0*/  BSYNC B1 ;  /* 0x0000000000017941 */ /* 0x000fea0003800000 */
.L_x_300:
        /* <DEDUP_REMOVED lines=10> */
.L_x_303:
[----:B------:R-:W-:Y:S05]  /*a970*/  BSYNC B1 ;  /* 0x0000000000017941 */ /* 0x000fea0003800000 */
.L_x_302:
[----:B0-----:R-:W-:Y:S01]  /*a980*/  @!P4 IMAD R15, R48, R18, R23 ;  /* 0x00000012300fc224 */ /* 0x001fe200078e0217 */
[----:B------:R-:W-:Y:S04]  /*a990*/  BSSY B1, `(.L_x_304) ;  /* 0x0000006000017945 */ /* 0x000fe80003800000 */
[----:B------:R0:W-:Y:S01]  /*a9a0*/  @!P4 STG.E.U8 desc[UR46][R4.64+0x90], R15 ;  /* 0x0000900f0400c986 */ /* 0x0001e2000c10112e */
[----:B------:R-:W-:Y:S05]  /*a9b0*/  @P5 BRA `(.L_x_305) ;  /* 0x00000000000c5947 */ /* 0x000fea0003800000 */
[----:B-1----:R-:W5:Y:S02]  /*a9c0*/  LDG.E.U8 R19, desc[UR46][R184.64+0x91] ;  /* 0x0000912eb8137981 */ /* 0x002f64000c1e1100 */
[----:B-----5:R-:W-:-:S05]  /*a9d0*/  PRMT R23, R19, 0x8880, RZ ;  /* 0x0000888013177816 */ /* 0x020fca00000000ff */
[----:B------:R-:W-:-:S07]  /*a9e0*/  IMAD R23, R23, R22, RZ ;  /* 0x0000001617177224 */ /* 0x000fce00078e02ff */
.L_x_305:
[----:B------:R-:W-:Y:S05]  /*a9f0*/  BSYNC B1 ;  /* 0x0000000000017941 */ /* 0x000fea0003800000 */
.L_x_304:
[----:B------:R-:W-:Y:S01]  /*aa00*/  @!P5 IMAD R49, R49, R18, R23 ;  /* 0x000000123131d224 */ /* 0x000fe200078e0217 */
[----:B------:R-:W-:Y:S04]  /*aa10*/  BSSY B1, `(.L_x_306) ;  /* 0x0000006000017945 */ /* 0x000fe80003800000 */
[----:B------:R0:W-:Y:S01]  /*aa20*/  @!P5 STG.E.U8 desc[UR46][R4.64+0x91], R49 ;  /* 0x000091310400d986 */ /* 0x0001e2000c10112e */
[----:B------:R-:W-:Y:S05]  /*aa30*/  @P6 BRA `(.L_x_307) ;  /* 0x00000000000c6947 */ /* 0x000fea0003800000 */
[----:B-1----:R-:W5:Y:S02]  /*aa40*/  LDG.E.U8 R19, desc[UR46][R168.64+0x90] ;  /* 0x0000902ea8137981 */ /* 0x002f64000c1e1100 */
[----:B-----5:R-:W-:-:S05]  /*aa50*/  PRMT R23, R19, 0x8880, RZ ;  /* 0x0000888013177816 */ /* 0x020fca00000000ff */
[----:B------:R-:W-:-:S07]  /*aa60*/  IMAD R23, R23, R22, RZ ;  /* 0x0000001617177224 */ /* 0x000fce00078e02ff */
.L_x_307:
[----:B------:R-:W-:Y:S05]  /*aa70*/  BSYNC B1 ;  /* 0x0000000000017941 */ /* 0x000fea0003800000 */
.L_x_306:
[C---:B------:R-:W-:Y:S01]  /*aa80*/  ISETP.LT.OR P5, PT, R3.reuse, 0x92, !P2 ;  /* 0x000000920300780c */ /* 0x040fe200057a1670 */
[----:B0-----:R-:W-:Y:S01]  /*aa90*/  @!P6 IMAD R15, R50, R18, R23 ;  /* 0x00000012320fe224 */ /* 0x001fe200078e0217 */
[----:B------:R-:W-:Y:S01]  /*aaa0*/  BSSY B1, `(.L_x_308) ;  /* 0x0000009000017945 */ /* 0x000fe20003800000 */
[----:B------:R-:W-:-:S03]  /*aab0*/  ISETP.LT.OR P4, PT, R3, 0x99, !P3 ;  /* 0x000000990300780c */ /* 0x000fc60005f81670 */
[----:B------:R0:W-:Y:S01]  /*aac0*/  @!P6 STG.E.U8 desc[UR46][R8.64+0x90], R15 ;  /* 0x0000900f0800e986 */ /* 0x0001e2000c10112e */
[C---:B------:R-:W-:Y:S02]  /*aad0*/  ISETP.LT.OR P6, PT, R3.reuse, 0x9a, !P3 ;  /* 0x0000009a0300780c */ /* 0x040fe40005fc1670 */
[----:B------:R-:W-:-:S04]  /*aae0*/  ISETP.LT.OR P3, PT, R3, 0x99, !P2 ;  /* 0x000000990300780c */ /* 0x000fc80005761670 */
[----:B------:R-:W-:Y:S09]  /*aaf0*/  @P5 BRA `(.L_x_309) ;  /* 0x00000000000c5947 */ /* 0x000ff20003800000 */
[----:B-1----:R-:W5:Y:S02]  /*ab00*/  LDG.E.U8 R19, desc[UR46][R168.64+0x91] ;  /* 0x0000912ea8137981 */ /* 0x002f64000c1e1100 */
[----:B-----5:R-:W-:-:S05]  /*ab10*/  PRMT R23, R19, 0x8880, RZ ;  /* 0x0000888013177816 */ /* 0x020fca00000000ff */
[----:B------:R-:W-:-:S07]  /*ab20*/  IMAD R23, R23, R22, RZ ;  /* 0x0000001617177224 */ /* 0x000fce00078e02ff */
.L_x_309:
[----:B------:R-:W-:Y:S05]  /*ab30*/  BSYNC B1 ;  /* 0x0000000000017941 */ /* 0x000fea0003800000 */
.L_x_308:
[----:B------:R-:W-:Y:S01]  /*ab40*/  @!P5 IMAD R51, R51, R18, R23 ;  /* 0x000000123333d224 */ /* 0x000fe200078e0217 */
[----:B------:R-:W-:Y:S04]  /*ab50*/  BSSY B1, `(.L_x_310) ;  /* 0x0000006000017945 */ /* 0x000fe80003800000 */
[----:B------:R0:W-:Y:S01]  /*ab60*/  @!P5 STG.E.U8 desc[UR46][R8.64+0x91], R51 ;  /* 0x000091330800d986 */ /* 0x0001e2000c10112e */
[----:B------:R-:W-:Y:S05]  /*ab70*/  @P4 BRA `(.L_x_311) ;  /* 0x00000000000c4947 */ /* 0x000fea0003800000 */
[----:B-1----:R-:W5:Y:S02]  /*ab80*/  LDG.E.U8 R19, desc[UR46][R184.64+0x98] ;  /* 0x0000982eb8137981 */ /* 0x002f64000c1e1100 */
[----:B-----5:R-:W-:-:S05]  /*ab90*/  PRMT R23, R19, 0x8880, RZ ;  /* 0x0000888013177816 */ /* 0x020fca00000000ff */
[----:B------:R-:W-:-:S07]  /*aba0*/  IMAD R23, R23, R22, RZ ;  /* 0x0000001617177224 */ /* 0x000fce00078e02ff */
.L_x_311:
[----:B------:R-:W-:Y:S05]  /*abb0*/  BSYNC B1 ;  /* 0x0000000000017941 */ /* 0x000fea0003800000 */
.L_x_310:
[----:B0-----:R-:W-:Y:S01]  /*abc0*/  @!P4 IMAD R15, R52, R18, R23 ;  /* 0x00000012340fc224 */ /* 0x001fe200078e0217 */
[----:B------:R-:W-:Y:S04]  /*abd0*/  BSSY B1, `(.L_x_312) ;  /* 0x0000006000017945 */ /* 0x000fe80003800000 */
[----:B------:R0:W-:Y:S01]  /*abe0*/  @!P4 STG.E.U8 desc[UR46][R4.64+0x98], R15 ;  /* 0x0000980f0400c986 */ /* 0x0001e2000c10112e */
[----:B------:R-:W-:Y:S05]  /*abf0*/  @P6 BRA `(.L_x_313) ;  /* 0x00000000000c6947 */ /* 0x000fea0003800000 */
[----:B-1----:R-:W5:Y:S02]  /*ac00*/  LDG.E.U8 R19, desc[UR46][R184.64+0x99] ;  /* 0x0000992eb8137981 */ /* 0x002f64000c1e1100 */
[----:B-----5:R-:W-:-:S05]  /*ac10*/  PRMT R23, R19, 0x8880, RZ ;  /* 0x0000888013177816 */ /* 0x020fca00000000ff */
[----:B------:R-:W-:-:S07]  /*ac20*/  IMAD R23, R23, R22, RZ ;  /* 0x0000001617177224 */ /* 0x000fce00078e02ff */
.L_x_313:
[----:B------:R-:W-:Y:S05]  /*ac30*/  BSYNC B1 ;  /* 0x0000000000017941 */ /* 0x000fea0003800000 */
.L_x_312:
[----:B------:R-:W-:Y:S01]  /*ac40*/  @!P6 IMAD R53, R53, R18, R23 ;  /* 0x000000123535e224 */ /* 0x000fe200078e0217 */
[----:B------:R-:W-:Y:S04]  /*ac50*/  BSSY B1, `(.L_x_314) ;  /* 0x0000006000017945 */ /* 0x000fe80003800000 */
[----:B------:R0:W-:Y:S01]  /*ac60*/  @!P6 STG.E.U8 desc[UR46][R4.64+0x99], R53 ;  /* 0x000099350400e986 */ /* 0x0001e2000c10112e */
[----:B------:R-:W-:Y:S05]  /*ac70*/  @P3 BRA `(.L_x_315) ;  /* 0x00000000000c3947 */ /* 0x000fea0003800000 */
[----:B-1----:R-:W5:Y:S02]  /*ac80*/  LDG.E.U8 R19, desc[UR46][R168.64+0x98] ;  /* 0x0000982ea8137981 */ /* 0x002f64000c1e1100 */
[----:B-----5:R-:W-:-:S05]  /*ac90*/  PRMT R23, R19, 0x8880, RZ ;  /* 0x0000888013177816 */ /* 0x020fca00000000ff */
[----:B------:R-:W-:-:S07]  /*aca0*/  IMAD R23, R23, R22, RZ ;  /* 0x0000001617177224 */ /* 0x000fce00078e02ff */
.L_x_315:
[----:B------:R-:W-:Y:S05]  /*acb0*/  BSYNC B1 ;  /* 0x0000000000017941 */ /* 0x000fea0003800000 */
.L_x_314:
[C---:B------:R-:W-:Y:S01]  /*acc0*/  ISETP.LT.OR P2, PT, R3.reuse, 0x9a, !P2 ;  /* 0x0000009a0300780c */ /* 0x040fe20005741670 */
[----:B0-2-4-:R-:W-:Y:S01]  /*acd0*/  @!P3 IMAD R5, R54, R18, R23 ;  /* 0x000000123605b224 */ /* 0x015fe200078e0217 */
[----:B------:R-:W-:Y:S01]  /*ace0*/  BSSY B1, `(.L_x_316) ;  /* 0x000000a000017945 */ /* 0x000fe20003800000 */
[C---:B------:R-:W-:Y:S02]  /*acf0*/  ISETP.LT.OR P4, PT, R3.reuse, 0x81, !P1 ;  /* 0x000000810300780c */ /* 0x040fe40004f81670 */
[C---:B------:R-:W-:Y:S01]  /*ad00*/  ISETP.LT.OR P5, PT, R3.reuse, 0x82, !P1 ;  /* 0x000000820300780c */ /* 0x040fe20004fa1670 */
[----:B------:R0:W-:Y:S01]  /*ad10*/  @!P3 STG.E.U8 desc[UR46][R8.64+0x98], R5 ;  /* 0x000098050800b986 */ /* 0x0001e2000c10112e */
[C---:B------:R-:W-:Y:S02]  /*ad20*/  ISETP.LT.OR P6, PT, R3.reuse, 0x81, !P0 ;  /* 0x000000810300780c */ /* 0x040fe400047c1670 */
[----:B------:R-:W-:-:S04]  /*ad30*/  ISETP.LT.OR P3, PT, R3, 0x82, !P0 ;  /* 0x000000820300780c */ /* 0x000fc80004761670 */
[----:B------:R-:W-:Y:S09]  /*ad40*/  @P2 BRA `(.L_x_317) ;  /* 0x00000000000c2947 */ /* 0x000ff20003800000 */
[----:B-1----:R-:W2:Y:S02]  /*ad50*/  LDG.E.U8 R19, desc[UR46][R168.64+0x99] ;  /* 0x0000992ea8137981 */ /* 0x002ea4000c1e1100 */
[----:B--2---:R-:W-:-:S05]  /*ad60*/  PRMT R23, R19, 0x8880, RZ ;  /* 0x0000888013177816 */ /* 0x004fca00000000ff */
[----:B------:R-:W-:-:S07]  /*ad70*/  IMAD R23, R23, R22, RZ ;  /* 0x0000001617177224 */ /* 0x000fce00078e02ff */
.L_x_317:
[----:B------:R-:W-:Y:S05]  /*ad80*/  BSYNC B1 ;  /* 0x0000000000017941 */ /* 0x000fea0003800000 */
.L_x_316:
[----:B------:R-:W-:Y:S01]  /*ad90*/  @!P2 IMAD R55, R55, R18, R23 ;  /* 0x000000123737a224 */ /* 0x000fe200078e0217 */
[----:B------:R-:W-:Y:S04]  /*ada0*/  BSSY B1, `(.L_x_318) ;  /* 0x0000006000017945 */ /* 0x000fe80003800000 */
[----:B------:R2:W-:Y:S01]  /*adb0*/  @!P2 STG.E.U8 desc[UR46][R8.64+0x99], R55 ;  /* 0x000099370800a986 */ /* 0x0005e2000c10112e */
[----:B------:R-:W-:Y:S05]  /*adc0*/  @P4 BRA `(.L_x_319) ;  /* 0x00000000000c4947 */ /* 0x000fea0003800000 */
[----:B-1----:R-:W4:Y:S02]  /*add0*/  LDG.E.U8 R19, desc[UR46][R12.64+0x80] ;  /* 0x0000802e0c137981 */ /* 0x002f24000c1e1100 */
[----:B----4-:R-:W-:-:S05]  /*ade0*/  PRMT R23, R19, 0x8880, RZ ;  /* 0x0000888013177816 */ /* 0x010fca00000000ff */
[----:B------:R-:W-:-:S07]  /*adf0*/  IMAD R23, R23, R22, RZ ;  /* 0x0000001617177224 */ /* 0x000fce00078e02ff */
.L_x_319:
[----:B------:R-:W-:Y:S05]  /*ae00*/  BSYNC B1 ;  /* 0x0000000000017941 */ /* 0x000fea0003800000 */
.L_x_318:
[----:B0-----:R-:W-:Y:S01]  /*ae10*/  @!P4 IMAD R5, R24, R18, R23 ;  /* 0x000000121805c224 */ /* 0x001fe200078e0217 */
[----:B------:R-:W-:Y:S04]  /*ae20*/  BSSY B1, `(.L_x_320) ;  /* 0x0000006000017945 */ /* 0x000fe80003800000 */
[----:B------:R0:W-:Y:S01]  /*ae30*/  @!P4 STG.E.U8 desc[UR46][R6.64+0x80], R5 ;  /* 0x000080050600c986 */ /* 0x0001e2000c10112e */
[----:B------:R-:W-:Y:S05]  /*ae40*/  @P5 BRA `(.L_x_321) ;  /* 0x00000000000c5947 */ /* 0x000fea0003800000 */
[----:B-1----:R-:W4:Y:S02]  /*ae50*/  LDG.E.U8 R19, desc[UR46][R12.64+0x81] ;  /* 0x0000812e0c137981 */ /* 0x002f24000c1e1100 */
[----:B----4-:R-:W-:-:S05]  /*ae60*/  PRMT R23, R19, 0x8880, RZ ;  /* 0x0000888013177816 */ /* 0x010fca00000000ff */
[----:B------:R-:W-:-:S07]  /*ae70*/  IMAD R23, R23, R22, RZ ;  /* 0x0000001617177224 */ /* 0x000fce00078e02ff */
.L_x_321:
[----:B------:R-:W-:Y:S05]  /*ae80*/  BSYNC B1 ;  /* 0x0000000000017941 */ /* 0x000fea0003800000 */
.L_x_320:
[----:B------:R-:W-:Y:S01]  /*ae90*/  @!P5 IMAD R25, R25, R18, R23 ;  /* 0x000000121919d224 */ /* 0x000fe200078e0217 */
[----:B------:R-:W-:Y:S04]  /*aea0*/  BSSY B1, `(.L_x_322) ;  /* 0x0000006000017945 */ /* 0x000fe80003800000 */
[----:B------:R4:W-:Y:S01]  /*aeb0*/  @!P5 STG.E.U8 desc[UR46][R6.64+0x81], R25 ;  /* 0x000081190600d986 */ /* 0x0009e2000c10112e */
[----:B------:R-:W-:Y:S05]  /*aec0*/  @P6 BRA `(.L_x_323) ;  /* 0x00000000000c6947 */ /* 0x000fea0003800000 */
[----:B-1----:R-:W5:Y:S02]  /*aed0*/  LDG.E.U8 R19, desc[UR46][R186.64+0x80] ;  /* 0x0000802eba137981 */ /* 0x002f64000c1e1100 */
[----:B-----5:R-:W-:-:S05]  /*aee0*/  PRMT R23, R19, 0x8880, RZ ;  /* 0x0000888013177816 */ /* 0x020fca00000000ff */
[----:B------:R-:W-:-:S07]  /*aef0*/  IMAD R23, R23, R22, RZ ;  /* 0x0000001617177224 */ /* 0x000fce00078e02ff */
.L_x_323:
[----:B------:R-:W-:Y:S05]  /*af00*/  BSYNC B1 ;  /* 0x0000000000017941 */ /* 0x000fea0003800000 */
.L_x_322:
[----:B0-----:R-:W-:Y:S01]  /*af10*/  @!P6 IMAD R5, R26, R18, R23 ;  /* 0x000000121a05e224 */ /* 0x001fe200078e0217 */
[----:B------:R-:W-:Y:S04]  /*af20*/  BSSY B1, `(.L_x_324) ;  /* 0x0000006000017945 */ /* 0x000fe80003800000 */
[----:B------:R0:W-:Y:S01]  /*af30*/  @!P6 STG.E.U8 desc[UR46][R10.64+0x80], R5 ;  /* 0x000080050a00e986 */ /* 0x0001e2000c10112e */
[----:B------:R-:W-:Y:S05]  /*af40*/  @P3 BRA `(.L_x_325) ;  /* 0x00000000000c3947 */ /* 0x000fea0003800000 */
[----:B-1----:R-:W5:Y:S02]  /*af50*/  LDG.E.U8 R19, desc[UR46][R186.64+0x81] ;  /* 0x0000812eba137981 */ /* 0x002f64000c1e1100 */
[----:B-----5:R-:W-:-:S05]  /*af60*/  PRMT R23, R19, 0x8880, RZ ;  /* 0x0000888013177816 */ /* 0x020fca00000000ff */
[----:B------:R-:W-:-:S07]  /*af70*/  IMAD R23, R23, R22, RZ ;  /* 0x0000001617177224 */ /* 0x000fce00078e02ff */
.L_x_325:
[----:B------:R-:W-:Y:S05]  /*af80*/  BSYNC B1 ;  /* 0x0000000000017941 */ /* 0x000fea0003800000 */
.L_x_324:
        /* <DEDUP_REMOVED lines=12> */
.L_x_327:
[----:B------:R-:W-:Y:S05]  /*b050*/  BSYNC B1 ;  /* 0x0000000000017941 */ /* 0x000fea0003800000 */
.L_x_326:
[----:B0-----:R-:W-:Y:S01]  /*b060*/  @!P5 IMAD R5, R28, R18, R23 ;  /* 0x000000121c05d224 */ /* 0x001fe200078e0217 */
[----:B------:R-:W-:Y:S04]  /*b070*/  BSSY B1, `(.L_x_328) ;  /* 0x0000006000017945 */ /* 0x000fe80003800000 */
[----:B------:R0:W-:Y:S01]  /*b080*/  @!P5 STG.E.U8 desc[UR46][R6.64+0x88], R5 ;  /* 0x000088050600d986 */ /* 0x0001e2000c10112e */
[----:B------:R-:W-:Y:S05]  /*b090*/  @P2 BRA `(.L_x_329) ;  /* 0x00000000000c2947 */ /* 0x000fea0003800000 */
[----:B-1----:R-:W5:Y:S02]  /*b0a0*/  LDG.E.U8 R19, desc[UR46][R12.64+0x89] ;  /* 0x0000892e0c137981 */ /* 0x002f64000c1e1100 */
[----:B-----5:R-:W-:-:S05]  /*b0b0*/  PRMT R23, R19, 0x8880, RZ ;  /* 0x0000888013177816 */ /* 0x020fca00000000ff */
[----:B------:R-:W-:-:S07]  /*b0c0*/  IMAD R23, R23, R22, RZ ;  /* 0x0000001617177224 */ /* 0x000fce00078e02ff */
.L_x_329:
[----:B------:R-:W-:Y:S05]  /*b0d0*/  BSYNC B1 ;  /* 0x0000000000017941 */ /* 0x000fea0003800000 */
.L_x_328:
[----:B------:R-:W-:Y:S01]  /*b0e0*/  @!P2 IMAD R29, R29, R18, R23 ;  /* 0x000000121d1da224 */ /* 0x000fe200078e0217 */
[----:B------:R-:W-:Y:S04]  /*b0f0*/  BSSY B1, `(.L_x_330) ;  /* 0x0000006000017945 */ /* 0x000fe80003800000 */
[----:B------:R0:W-:Y:S01]  /*b100*/  @!P2 STG.E.U8 desc[UR46][R6.64+0x89], R29 ;  /* 0x0000891d0600a986 */ /* 0x0001e2000c10112e */
[----:B------:R-:W-:Y:S05]  /*b110*/  @P3 BRA `(.L_x_331) ;  /* 0x00000000000c3947 */ /* 0x000fea0003800000 */
[----:B-1----:R-:W5:Y:S02]  /*b120*/  LDG.E.U8 R19, desc[UR46][R186.64+0x88] ;  /* 0x0000882eba137981 */ /* 0x002f64000c1e1100 */
[----:B-----5:R-:W-:-:S05]  /*b130*/  PRMT R23, R19, 0x8880, RZ ;  /* 0x0000888013177816 */ /* 0x020fca00000000ff */
[----:B------:R-:W-:-:S07]  /*b140*/  IMAD R23, R23, R22, RZ ;  /* 0x0000001617177224 */ /* 0x000fce00078e02ff */
.L_x_331:
[----:B------:R-:W-:Y:S05]  /*b150*/  BSYNC B1 ;  /* 0x0000000000017941 */ /* 0x000fea0003800000 */
.L_x_330:
[----:B0-----:R-:W-:Y:S01]  /*b160*/  @!P3 IMAD R5, R30, R18, R23 ;  /* 0x000000121e05b224 */ /* 0x001fe200078e0217 */
[----:B------:R-:W-:Y:S04]  /*b170*/  BSSY B1, `(.L_x_332) ;  /* 0x0000006000017945 */ /* 0x000fe80003800000 */
[----:B------:R0:W-:Y:S01]  /*b180*/  @!P3 STG.E.U8 desc[UR46][R10.64+0x88], R5 ;  /* 0x000088050a00b986 */ /* 0x0001e2000c10112e */
[----:B------:R-:W-:Y:S05]  /*b190*/  @P6 BRA `(.L_x_333) ;  /* 0x00000000000c6947 */ /* 0x000fea0003800000 */
[----:B-1----:R-:W5:Y:S02]  /*b1a0*/  LDG.E.U8 R19, desc[UR46][R186.64+0x89] ;  /* 0x0000892eba137981 */ /* 0x002f64000c1e1100 */
[----:B-----5:R-:W-:-:S05]  /*b1b0*/  PRMT R23, R19, 0x8880, RZ ;  /* 0x0000888013177816 */ /* 0x020fca00000000ff */
[----:B------:R-:W-:-:S07]  /*b1c0*/  IMAD R23, R23, R22, RZ ;  /* 0x0000001617177224 */ /* 0x000fce00078e02ff */
.L_x_333:
[----:B------:R-:W-:Y:S05]  /*b1d0*/  BSYNC B1 ;  /* 0x0000000000017941 */ /* 0x000fea0003800000 */
.L_x_332:
[----:B------:R-:W-:Y:S01]  /*b1e0*/  @!P6 IMAD R31, R31, R18, R23 ;  /* 0x000000121f1fe224 */ /* 0x000fe200078e0217 */
[----:B------:R-:W-:Y:S04]  /*b1f0*/  BSSY B1, `(.L_x_334) ;  /* 0x0000006000017945 */ /* 0x000fe80003800000 */
[----:B------:R0:W-:Y:S01]  /*b200*/  @!P6 STG.E.U8 desc[UR46][R10.64+0x89], R31 ;  /* 0x0000891f0a00e986 */ /* 0x0001e2000c10112e */
[----:B------:R-:W-:Y:S05]  /*b210*/  @P4 BRA `(.L_x_335) ;  /* 0x00000000000c4947 */ /* 0x000fea0003800000 */
[----:B-1----:R-:W5:Y:S02]  /*b220*/  LDG.E.U8 R19, desc[UR46][R12.64+0x90] ;  /* 0x0000902e0c137981 */ /* 0x002f64000c1e1100 */
[----:B-----5:R-:W-:-:S05]  /*b230*/  PRMT R23, R19, 0x8880, RZ ;  /* 0x0000888013177816 */ /* 0x020fca00000000ff */
[----:B------:R-:W-:-:S07]  /*b240*/  IMAD R23, R23, R22, RZ ;  /* 0x0000001617177224 */ /* 0x000fce00078e02ff */
.L_x_335:
[----:B------:R-:W-:Y:S05]  /*b250*/  BSYNC B1 ;  /* 0x0000000000017941 */ /* 0x000fea0003800000 */
.L_x_334:
[C---:B------:R-:W-:Y:S01]  /*b260*/  ISETP.LT.OR P3, PT, R3.reuse, 0x92, !P1 ;  /* 0x000000920300780c */ /* 0x040fe20004f61670 */
[----:B0-----:R-:W-:Y:S01]  /*b270*/  @!P4 IMAD R5, R32, R18, R23 ;  /* 0x000000122005c224 */ /* 0x001fe200078e0217 */
[----:B------:R-:W-:Y:S01]  /*b280*/  BSSY B1, `(.L_x_336) ;  /* 0x000000b000017945 */ /* 0x000fe20003800000 */
[C---:B------:R-:W-:Y:S02]  /*b290*/  ISETP.LT.OR P2, PT, R3.reuse, 0x91, !P0 ;  /* 0x000000910300780c */ /* 0x040fe40004741670 */
[C---:B------:R-:W-:Y:S01]  /*b2a0*/  ISETP.LT.OR P5, PT, R3.reuse, 0x92, !P0 ;  /* 0x000000920300780c */ /* 0x040fe200047a1670 */
[----:B------:R0:W-:Y:S01]  /*b2b0*/  @!P4 STG.E.U8 desc[UR46][R6.64+0x90], R5 ;  /* 0x000090050600c986 */ /* 0x0001e2000c10112e */
[C---:B------:R-:W-:Y:S02]  /*b2c0*/  ISETP.LT.OR P4, PT, R3.reuse, 0x99, !P1 ;  /* 0x000000990300780c */ /* 0x040fe40004f81670 */
[C---:B------:R-:W-:Y:S02]  /*b2d0*/  ISETP.LT.OR P1, PT, R3.reuse, 0x9a, !P1 ;  /* 0x0000009a0300780c */ /* 0x040fe40004f21670 */
[----:B------:R-:W-:-:S02]  /*b2e0*/  ISETP.LT.OR P6, PT, R3, 0x99, !P0 ;  /* 0x000000990300780c */ /* 0x000fc400047c1670 */
[----:B------:R-:W-:Y:S11]  /*b2f0*/  @P3 BRA `(.L_x_337) ;  /* 0x00000000000c3947 */ /* 0x000ff60003800000 */
[----:B-1----:R-:W5:Y:S02]  /*b300*/  LDG.E.U8 R19, desc[UR46][R12.64+0x91] ;  /* 0x0000912e0c137981 */ /* 0x002f64000c1e1100 */
[----:B-----5:R-:W-:-:S05]  /*b310*/  PRMT R23, R19, 0x8880, RZ ;  /* 0x0000888013177816 */ /* 0x020fca00000000ff */
[----:B------:R-:W-:-:S07]  /*b320*/  IMAD R23, R23, R22, RZ ;  /* 0x0000001617177224 */ /* 0x000fce00078e02ff */
.L_x_337:
[----:B------:R-:W-:Y:S05]  /*b330*/  BSYNC B1 ;  /* 0x0000000000017941 */ /* 0x000fea0003800000 */
.L_x_336:
[----:B------:R-:W-:Y:S01]  /*b340*/  @!P3 IMAD R33, R33, R18, R23 ;  /* 0x000000122121b224 */ /* 0x000fe200078e0217 */
[----:B------:R-:W-:Y:S04]  /*b350*/  BSSY B1, `(.L_x_338) ;  /* 0x0000006000017945 */ /* 0x000fe80003800000 */
[----:B------:R0:W-:Y:S01]  /*b360*/  @!P3 STG.E.U8 desc[UR46][R6.64+0x91], R33 ;  /* 0x000091210600b986 */ /* 0x0001e2000c10112e */
[----:B------:R-:W-:Y:S05]  /*b370*/  @P2 BRA `(.L_x_339) ;  /* 0x00000000000c2947 */ /* 0x000fea0003800000 */
[----:B-1----:R-:W5:Y:S02]  /*b380*/  LDG.E.U8 R19, desc[UR46][R186.64+0x90] ;  /* 0x0000902eba137981 */ /* 0x002f64000c1e1100 */
[----:B-----5:R-:W-:-:S05]  /*b390*/  PRMT R23, R19, 0x8880, RZ ;  /* 0x0000888013177816 */ /* 0x020fca00000000ff */
[----:B------:R-:W-:-:S07]  /*b3a0*/  IMAD R23, R23, R22, RZ ;  /* 0x0000001617177224 */ /* 0x000fce00078e02ff */
.L_x_339:
[----:B------:R-:W-:Y:S05]  /*b3b0*/  BSYNC B1 ;  /* 0x0000000000017941 */ /* 0x000fea0003800000 */
.L_x_338:
[----:B0-----:R-:W-:Y:S01]  /*b3c0*/  @!P2 IMAD R5, R34, R18, R23 ;  /* 0x000000122205a224 */ /* 0x001fe200078e0217 */
[----:B------:R-:W-:Y:S04]  /*b3d0*/  BSSY B1, `(.L_x_340) ;  /* 0x0000006000017945 */ /* 0x000fe80003800000 */
[----:B------:R0:W-:Y:S01]  /*b3e0*/  @!P2 STG.E.U8 desc[UR46][R10.64+0x90], R5 ;  /* 0x000090050a00a986 */ /* 0x0001e2000c10112e */
[----:B------:R-:W-:Y:S05]  /*b3f0*/  @P5 BRA `(.L_x_341) ;  /* 0x00000000000c5947 */ /* 0x000fea0003800000 */
[----:B-1----:R-:W5:Y:S02]  /*b400*/  LDG.E.U8 R19, desc[UR46][R186.64+0x91] ;  /* 0x0000912eba137981 */ /* 0x002f64000c1e1100 */
[----:B-----5:R-:W-:-:S05]  /*b410*/  PRMT R23, R19, 0x8880, RZ ;  /* 0x0000888013177816 */ /* 0x020fca00000000ff */
[----:B------:R-:W-:-:S07]  /*b420*/  IMAD R23, R23, R22, RZ ;  /* 0x0000001617177224 */ /* 0x000fce00078e02ff */
.L_x_341:
[----:B------:R-:W-:Y:S05]  /*b430*/  BSYNC B1 ;  /* 0x0000000000017941 */ /* 0x000fea0003800000 */
.L_x_340:
[----:B------:R-:W-:Y:S01]  /*b440*/  @!P5 IMAD R35, R35, R18, R23 ;  /* 0x000000122323d224 */ /* 0x000fe200078e0217 */
[----:B------:R-:W-:Y:S04]  /*b450*/  BSSY B1, `(.L_x_342) ;  /* 0x0000006000017945 */ /* 0x000fe80003800000 */
[----:B------:R0:W-:Y:S01]  /*b460*/  @!P5 STG.E.U8 desc[UR46][R10.64+0x91], R35 ;  /* 0x000091230a00d986 */ /* 0x0001e2000c10112e */
[----:B------:R-:W-:Y:S05]  /*b470*/  @P4 BRA `(.L_x_343) ;  /* 0x00000000000c4947 */ /* 0x000fea0003800000 */
[----:B-1----:R-:W5:Y:S02]  /*b480*/  LDG.E.U8 R19, desc[UR46][R12.64+0x98] ;  /* 0x0000982e0c137981 */ /* 0x002f64000c1e1100 */
[----:B-----5:R-:W-:-:S05]  /*b490*/  PRMT R23, R19, 0x8880, RZ ;  /* 0x0000888013177816 */ /* 0x020fca00000000ff */
[----:B------:R-:W-:-:S07]  /*b4a0*/  IMAD R23, R23, R22, RZ ;  /* 0x0000001617177224 */ /* 0x000fce00078e02ff */
.L_x_343:
[----:B------:R-:W-:Y:S05]  /*b4b0*/  BSYNC B1 ;  /* 0x0000000000017941 */ /* 0x000fea0003800000 */
.L_x_342:
[----:B0-----:R-:W-:Y:S01]  /*b4c0*/  @!P4 IMAD R5, R36, R18, R23 ;  /* 0x000000122405c224 */ /* 0x001fe200078e0217 */
[----:B------:R-:W-:Y:S04]  /*b4d0*/  BSSY B1, `(.L_x_344) ;  /* 0x0000006000017945 */ /* 0x000fe80003800000 */
[----:B------:R0:W-:Y:S01]  /*b4e0*/  @!P4 STG.E.U8 desc[UR46][R6.64+0x98], R5 ;  /* 0x000098050600c986 */ /* 0x0001e2000c10112e */
[----:B------:R-:W-:Y:S05]  /*b4f0*/  @P1 BRA `(.L_x_345) ;  /* 0x00000000000c1947 */ /* 0x000fea0003800000 */
[----:B-1----:R-:W5:Y:S02]  /*b500*/  LDG.E.U8 R19, desc[UR46][R12.64+0x99] ;  /* 0x0000992e0c137981 */ /* 0x002f64000c1e1100 */
[----:B-----5:R-:W-:-:S05]  /*b510*/  PRMT R23, R19, 0x8880, RZ ;  /* 0x0000888013177816 */ /* 0x020fca00000000ff */
[----:B------:R-:W-:-:S07]  /*b520*/  IMAD R23, R23, R22, RZ ;  /* 0x0000001617177224 */ /* 0x000fce00078e02ff */
.L_x_345:
[----:B------:R-:W-:Y:S05]  /*b530*/  BSYNC B1 ;  /* 0x0000000000017941 */ /* 0x000fea0003800000 */
.L_x_344:
[----:B------:R-:W-:Y:S01]  /*b540*/  @!P1 IMAD R37, R37, R18, R23 ;  /* 0x0000001225259224 */ /* 0x000fe200078e0217 */
[----:B------:R-:W-:Y:S04]  /*b550*/  BSSY B1, `(.L_x_346) ;  /* 0x0000006000017945 */ /* 0x000fe80003800000 */
[----:B------:R0:W-:Y:S01]  /*b560*/  @!P1 STG.E.U8 desc[UR46][R6.64+0x99], R37 ;  /* 0x0000992506009986 */ /* 0x0001e2000c10112e */
[----:B------:R-:W-:Y:S05]  /*b570*/  @P6 BRA `(.L_x_347) ;  /* 0x00000000000c6947 */ /* 0x000fea0003800000 */
[----:B-1----:R-:W5:Y:S02]  /*b580*/  LDG.E.U8 R19, desc[UR46][R186.64+0x98] ;  /* 0x0000982eba137981 */ /* 0x002f64000c1e1100 */
[----:B-----5:R-:W-:-:S05]  /*b590*/  PRMT R23, R19, 0x8880, RZ ;  /* 0x0000888013177816 */ /* 0x020fca00000000ff */
[----:B------:R-:W-:-:S07]  /*b5a0*/  IMAD R23, R23, R22, RZ ;  /* 0x0000001617177224 */ /* 0x000fce00078e02ff */
.L_x_347:
[----:B------:R-:W-:Y:S05]  /*b5b0*/  BSYNC B1 ;  /* 0x0000000000017941 */ /* 0x000fea0003800000 */
.L_x_346:
[----:B0-----:R-:W-:Y:S01]  /*b5c0*/  @!P6 IMAD R5, R38, R18, R23 ;  /* 0x000000122605e224 */ /* 0x001fe200078e0217 */
[----:B------:R-:W-:Y:S01]  /*b5d0*/  ISETP.LT.OR P0, PT, R3, 0x9a, !P0 ;  /* 0x0000009a0300780c */ /* 0x000fe20004701670 */
[----:B------:R-:W-:Y:S03]  /*b5e0*/  BSSY B1, `(.L_x_348) ;  /* 0x0000006000017945 */ /* 0x000fe60003800000 */
[----:B------:R0:W-:Y:S09]  /*b5f0*/  @!P6 STG.E.U8 desc[UR46][R10.64+0x98], R5 ;  /* 0x000098050a00e986 */ /* 0x0001f2000c10112e */
[----:B------:R-:W-:Y:S05]  /*b600*/  @P0 BRA `(.L_x_349) ;  /* 0x00000000000c0947 */ /* 0x000fea0003800000 */
[----:B-1----:R-:W5:Y:S02]  /*b610*/  LDG.E.U8 R19, desc[UR46][R186.64+0x99] ;  /* 0x0000992eba137981 */ /* 0x002f64000c1e1100 */
[----:B-----5:R-:W-:-:S05]  /*b620*/  PRMT R23, R19, 0x8880, RZ ;  /* 0x0000888013177816 */ /* 0x020fca00000000ff */
[----:B------:R-:W-:-:S07]  /*b630*/  IMAD R23, R23, R22, RZ ;  /* 0x0000001617177224 */ /* 0x000fce00078e02ff */
.L_x_349:
[----:B------:R-:W-:Y:S05]  /*b640*/  BSYNC B1 ;  /* 0x0000000000017941 */ /* 0x000fea0003800000 */
.L_x_348:
[----:B------:R-:W-:Y:S01]  /*b650*/  IMAD R23, R39, R18, R23 ;  /* 0x0000001227177224 */ /* 0x000fe200078e0217 */
[----:B------:R-:W-:Y:S06]  /*b660*/  @P0 BRA `(.L_x_350) ;  /* 0x0000001c00980947 */ /* 0x000fec0003800000 */
[----:B------:R0:W-:Y:S01]  /*b670*/  STG.E.U8 desc[UR46][R10.64+0x99], R23 ;  /* 0x000099170a007986 */ /* 0x0001e2000c10112e */
[----:B------:R-:W-:Y:S05]  /*b680*/  BRA `(.L_x_350) ;  /* 0x0000001c00907947 */ /* 0x000fea0003800000 */
.L_x_29:
[C---:B------:R-:W-:Y:S02]  /*b690*/  ISETP.GE.AND P2, PT, R0.reuse, 0x1, PT ;  /* 0x000000010000780c */ /* 0x040fe40003f46270 */
[----:B------:R-:W-:Y:S02]  /*b6a0*/  ISETP.GE.AND P3, PT, R0, 0x9, PT ;  /* 0x000000090000780c */ /* 0x000fe40003f66270 */
[C---:B------:R-:W-:Y:S02]  /*b6b0*/  ISETP.LT.OR P5, PT, R3.reuse, 0x1, !P2 ;  /* 0x000000010300780c */ /* 0x040fe400057a1670 */
[C---:B------:R-:W-:Y:S02]  /*b6c0*/  ISETP.LT.OR P1, PT, R3.reuse, 0x2, !P2 ;  /* 0x000000020300780c */ /* 0x040fe40005721670 */
[C---:B------:R-:W-:Y:S02]  /*b6d0*/  ISETP.LT.OR P6, PT, R3.reuse, 0x1, !P3 ;  /* 0x000000010300780c */ /* 0x040fe40005fc1670 */
[----:B------:R-:W-:-:S02]  /*b6e0*/  ISETP.LT.OR P4, PT, R3, 0x2, !P3 ;  /* 0x000000020300780c */ /* 0x000fc40005f81670 */
[----:B------:R-:W-:-:S05]  /*b6f0*/  ISETP.LT.OR P0, PT, R3, 0x9, !P2 ;  /* 0x000000090300780c */ /* 0x000fca0005701670 */
[-C--:B------:R-:W-:Y:S02]  /*b700*/  @!P5 IMAD R13, R168, R18.reuse, RZ ;  /* 0x00000012a80dd224 */ /* 0x080fe400078e02ff */
[-C--:B------:R-:W-:Y:S02]  /*b710*/  @!P1 IMAD R169, R169, R18.reuse, RZ ;  /* 0x00000012a9a99224 */ /* 0x080fe400078e02ff */
[-C--:B------:R-:W-:Y:S01]  /*b720*/  @!P6 IMAD R15, R170, R18.reuse, RZ ;  /* 0x00000012aa0fe224 */ /* 0x080fe200078e02ff */
[----:B------:R0:W-:Y:S01]  /*b730*/  @!P5 STG.E.U8 desc[UR46][R4.64], R13 ;  /* 0x0000000d0400d986 */ /* 0x0001e2000c10112e */
[----:B------:R-:W-:Y:S01]  /*b740*/  ISETP.LT.OR P5, PT, R3, 0xa, !P2 ;  /* 0x0000000a0300780c */ /* 0x000fe200057a1670 */
[-C--:B------:R-:W-:Y:S02]  /*b750*/  @!P4 IMAD R171, R171, R18.reuse, RZ ;  /* 0x00000012ababc224 */ /* 0x080fe400078e02ff */
[----:B------:R-:W-:Y:S01]  /*b760*/  @!P0 IMAD R21, R172, R18, RZ ;  /* 0x00000012ac158224 */ /* 0x000fe200078e02ff */
[----:B------:R-:W-:Y:S01]  /*b770*/  @!P1 STG.E.U8 desc[UR46][R4.64+0x1], R169 ;  /* 0x000001a904009986 */ /* 0x000fe2000c10112e */
[----:B------:R-:W-:-:S03]  /*b780*/  ISETP.LT.OR P1, PT, R3, 0x9, !P3 ;  /* 0x000000090300780c */ /* 0x000fc60005f21670 */
[----:B------:R3:W-:Y:S01]  /*b790*/  @!P6 STG.E.U8 desc[UR46][R8.64], R15 ;  /* 0x0000000f0800e986 */ /* 0x0007e2000c10112e */
[----:B------:R-:W-:-:S03]  /*b7a0*/  ISETP.LT.OR P6, PT, R3, 0xa, !P3 ;  /* 0x0000000a0300780c */ /* 0x000fc60005fc1670 */
[----:B------:R-:W-:Y:S01]  /*b7b0*/  @!P4 STG.E.U8 desc[UR46][R8.64+0x1], R171 ;  /* 0x000001ab0800c986 */ /* 0x000fe2000c10112e */
[-C--:B------:R-:W-:Y:S01]  /*b7c0*/  @!P5 IMAD R173, R173, R18.reuse, RZ ;  /* 0x00000012adadd224 */ /* 0x080fe200078e02ff */
[C---:B------:R-:W-:Y:S02]  /*b7d0*/  ISETP.LT.OR P4, PT, R3.reuse, 0x11, !P2 ;  /* 0x000000110300780c */ /* 0x040fe40005781670 */
[----:B------:R4:W-:Y:S01]  /*b7e0*/  @!P0 STG.E.U8 desc[UR46][R4.64+0x8], R21 ;  /* 0x0000081504008986 */ /* 0x0009e2000c10112e */
[C---:B------:R-:W-:Y:S01]  /*b7f0*/  ISETP.LT.OR P0, PT, R3.reuse, 0x12, !P2 ;  /* 0x000000120300780c */ /* 0x040fe20005701670 */
[-C--:B0-----:R-:W-:Y:S02]  /*b800*/  @!P1 IMAD R13, R174, R18.reuse, RZ ;  /* 0x00000012ae0d9224 */ /* 0x081fe400078e02ff */
[----:B------:R-:W-:Y:S01]  /*b810*/  @!P5 STG.E.U8 desc[UR46][R4.64+0x9], R173 ;  /* 0x000009ad0400d986 */ /* 0x000fe2000c10112e */
[----:B------:R-:W-:Y:S01]  /*b820*/  ISETP.LT.OR P5, PT, R3, 0x11, !P3 ;  /* 0x000000110300780c */ /* 0x000fe20005fa1670 */
[----:B------:R-:W-:-:S02]  /*b830*/  @!P6 IMAD R175, R175, R18, RZ ;  /* 0x00000012afafe224 */ /* 0x000fc400078e02ff */
[----:B------:R0:W-:Y:S01]  /*b840*/  @!P1 STG.E.U8 desc[UR46][R8.64+0x8], R13 ;  /* 0x0000080d08009986 */ /* 0x0001e2000c10112e */
[C---:B------:R-:W-:Y:S02]  /*b850*/  ISETP.LT.OR P1, PT, R3.reuse, 0x12, !P3 ;  /* 0x000000120300780c */ /* 0x040fe40005f21670 */
[-C--:B---3--:R-:W-:Y:S01]  /*b860*/  @!P4 IMAD R15, R176, R18.reuse, RZ ;  /* 0x00000012b00fc224 */ /* 0x088fe200078e02ff */
[----:B------:R-:W-:Y:S01]  /*b870*/  @!P6 STG.E.U8 desc[UR46][R8.64+0x9], R175 ;  /* 0x000009af0800e986 */ /* 0x000fe2000c10112e */
[----:B------:R-:W-:Y:S01]  /*b880*/  ISETP.LT.OR P6, PT, R3, 0x19, !P2 ;  /* 0x000000190300780c */ /* 0x000fe200057c1670 */
[-C--:B------:R-:W-:Y:S02]  /*b890*/  @!P0 IMAD R177, R177, R18.reuse, RZ ;  /* 0x00000012b1b18224 */ /* 0x080fe400078e02ff */
[----:B------:R3:W-:Y:S01]  /*b8a0*/  @!P4 STG.E.U8 desc[UR46][R4.64+0x10], R15 ;  /* 0x0000100f0400c986 */ /* 0x0007e2000c10112e */
[----:B------:R-:W-:Y:S01]  /*b8b0*/  ISETP.LT.OR P4, PT, R3, 0x1a, !P2 ;  /* 0x0000001a0300780c */ /* 0x000fe20005781670 */
[----:B----4-:R-:W-:-:S02]  /*b8c0*/  @!P5 IMAD R21, R178, R18, RZ ;  /* 0x00000012b215d224 */ /* 0x010fc400078e02ff */
[----:B------:R-:W-:Y:S01]  /*b8d0*/  @!P0 STG.E.U8 desc[UR46][R4.64+0x11], R177 ;  /* 0x000011b104008986 */ /* 0x000fe2000c10112e */
[----:B------:R-:W-:Y:S01]  /*b8e0*/  ISETP.LT.OR P0, PT, R3, 0x19, !P3 ;  /* 0x000000190300780c */ /* 0x000fe20005f01670 */
[-C--:B------:R-:W-:Y:S02]  /*b8f0*/  @!P1 IMAD R179, R179, R18.reuse, RZ ;  /* 0x00000012b3b39224 */ /* 0x080fe400078e02ff */
[----:B------:R4:W-:Y:S01]  /*b900*/  @!P5 STG.E.U8 desc[UR46][R8.64+0x10], R21 ;  /* 0x000010150800d986 */ /* 0x0009e2000c10112e */
[----:B------:R-:W-:Y:S01]  /*b910*/  ISETP.LT.OR P5, PT, R3, 0x1a, !P3 ;  /* 0x0000001a0300780c */ /* 0x000fe20005fa1670 */
[-C--:B0-----:R-:W-:Y:S02]  /*b920*/  @!P6 IMAD R13, R180, R18.reuse, RZ ;  /* 0x00000012b40de224 */ /* 0x081fe400078e02ff */
[----:B------:R-:W-:Y:S01]  /*b930*/  @!P1 STG.E.U8 desc[UR46][R8.64+0x11], R179 ;  /* 0x000011b308009986 */ /* 0x000fe2000c10112e */
[----:B------:R-:W-:Y:S01]  /*b940*/  ISETP.GE.AND P1, PT, R0, 0x81, PT ;  /* 0x000000810000780c */ /* 0x000fe20003f26270 */
[----:B------:R-:W-:-:S02]  /*b950*/  @!P4 IMAD R181, R181, R18, RZ ;  /* 0x00000012b5b5c224 */ /* 0x000fc400078e02ff */
[----:B------:R0:W-:Y:S01]  /*b960*/  @!P6 STG.E.U8 desc[UR46][R4.64+0x18], R13 ;  /* 0x0000180d0400e986 */ /* 0x0001e2000c10112e */
[C---:B------:R-:W-:Y:S01]  /*b970*/  ISETP.LT.OR P6, PT, R3.reuse, 0x1, !P1 ;  /* 0x000000010300780c */ /* 0x040fe20004fc1670 */
[-C--:B---3--:R-:W-:Y:S02]  /*b980*/  @!P0 IMAD R15, R182, R18.reuse, RZ ;  /* 0x00000012b60f8224 */ /* 0x088fe400078e02ff */
[----:B------:R-:W-:Y:S01]  /*b990*/  @!P4 STG.E.U8 desc[UR46][R4.64+0x19], R181 ;  /* 0x000019b50400c986 */ /* 0x000fe2000c10112e */
[----:B------:R-:W-:Y:S01]  /*b9a0*/  ISETP.LT.OR P4, PT, R3, 0x2, !P1 ;  /* 0x000000020300780c */ /* 0x000fe20004f81670 */
[----:B------:R-:W-:Y:S02]  /*b9b0*/  @!P5 IMAD R183, R183, R18, RZ ;  /* 0x00000012b7b7d224 */ /* 0x000fe400078e02ff */
[----:B------:R3:W-:Y:S01]  /*b9c0*/  @!P0 STG.E.U8 desc[UR46][R8.64+0x18], R15 ;  /* 0x0000180f08008986 */ /* 0x0007e2000c10112e */
[----:B------:R-:W-:-:S03]  /*b9d0*/  ISETP.GE.AND P0, PT, R0, 0x89, PT ;  /* 0x000000890000780c */ /* 0x000fc60003f06270 */
[----:B------:R-:W-:Y:S01]  /*b9e0*/  @!P5 STG.E.U8 desc[UR46][R8.64+0x19], R183 ;  /* 0x000019b70800d986 */ /* 0x000fe2000c10112e */
[----:B------:R-:W-:Y:S01]  /*b9f0*/  ISETP.LT.OR P5, PT, R3, 0x1, !P0 ;  /* 0x000000010300780c */ /* 0x000fe200047a1670 */
[----:B----4-:R-:W-:-:S04]  /*ba00*/  @!P6 IMAD R21, R152, R18, RZ ;  /* 0x000000129815e224 */ /* 0x010fc800078e02ff */
[----:B------:R-:W-:Y:S01]  /*ba10*/  @!P4 IMAD R153, R153, R18, RZ ;  /* 0x000000129999c224 */ /* 0x000fe200078e02ff */
[----:B------:R-:W-:Y:S01]  /*ba20*/  @!P6 STG.E.U8 desc[UR46][R6.64], R21 ;  /* 0x000000150600e986 */ /* 0x000fe2000c10112e */
[----:B------:R-:W-:-:S03]  /*ba30*/  ISETP.LT.OR P6, PT, R3, 0x2, !P0 ;  /* 0x000000020300780c */ /* 0x000fc600047c1670 */
[----:B------:R-:W-:Y:S01]  /*ba40*/  @!P4 STG.E.U8 desc[UR46][R6.64+0x1], R153 ;  /* 0x000001990600c986 */ /* 0x000fe2000c10112e */
[----:B------:R-:W-:Y:S02]  /*ba50*/  ISETP.LT.OR P4, PT, R3, 0x9, !P1 ;  /* 0x000000090300780c */ /* 0x000fe40004f81670 */
[----:B0-----:R-:W-:-:S05]  /*ba60*/  @!P5 IMAD R13, R154, R18, RZ ;  /* 0x000000129a0dd224 */ /* 0x001fca00078e02ff */
[----:B------:R0:W-:Y:S01]  /*ba70*/  @!P5 STG.E.U8 desc[UR46][R10.64], R13 ;  /* 0x0000000d0a00d986 */ /* 0x0001e2000c10112e */
[----:B------:R-:W-:Y:S01]  /*ba80*/  ISETP.LT.OR P5, PT, R3, 0xa, !P1 ;  /* 0x0000000a0300780c */ /* 0x000fe20004fa1670 */
[----:B------:R-:W-:-:S04]  /*ba90*/  @!P6 IMAD R155, R155, R18, RZ ;  /* 0x000000129b9be224 */ /* 0x000fc800078e02ff */
[----:B---3--:R-:W-:Y:S01]  /*baa0*/  @!P4 IMAD R15, R156, R18, RZ ;  /* 0x000000129c0fc224 */ /* 0x008fe200078e02ff */
[----:B------:R-:W-:Y:S01]  /*bab0*/  @!P6 STG.E.U8 desc[UR46][R10.64+0x1], R155 ;  /* 0x0000019b0a00e986 */ /* 0x000fe2000c10112e */
[----:B------:R-:W-:-:S03]  /*bac0*/  ISETP.LT.OR P6, PT, R3, 0x9, !P0 ;  /* 0x000000090300780c */ /* 0x000fc600047c1670 */
[----:B------:R3:W-:Y:S01]  /*bad0*/  @!P4 STG.E.U8 desc[UR46][R6.64+0x8], R15 ;  /* 0x0000080f0600c986 */ /* 0x0007e2000c10112e */
[----:B------:R-:W-:Y:S02]  /*bae0*/  ISETP.LT.OR P4, PT, R3, 0xa, !P0 ;  /* 0x0000000a0300780c */ /* 0x000fe40004781670 */
[----:B------:R-:W-:-:S05]  /*baf0*/  @!P5 IMAD R157, R157, R18, RZ ;  /* 0x000000129d9dd224 */ /* 0x000fca00078e02ff */
[----:B------:R-:W-:Y:S01]  /*bb00*/  @!P5 STG.E.U8 desc[UR46][R6.64+0x9], R157 ;  /* 0x0000099d0600d986 */ /* 0x000fe2000c10112e */
[----:B------:R-:W-:Y:S01]  /*bb10*/  ISETP.LT.OR P5, PT, R3, 0x11, !P1 ;  /* 0x000000110300780c */ /* 0x000fe20004fa1670 */
[----:B0-----:R-:W-:-:S04]  /*bb20*/  @!P6 IMAD R13, R158, R18, RZ ;  /* 0x000000129e0de224 */ /* 0x001fc800078e02ff */
[----:B------:R-:W-:Y:S01]  /*bb30*/  @!P4 IMAD R159, R159, R18, RZ ;  /* 0x000000129f9fc224 */ /* 0x000fe200078e02ff */
[----:B------:R0:W-:Y:S01]  /*bb40*/  @!P6 STG.E.U8 desc[UR46][R10.64+0x8], R13 ;  /* 0x0000080d0a00e986 */ /* 0x0001e2000c10112e */
[----:B------:R-:W-:-:S03]  /*bb50*/  ISETP.LT.OR P6, PT, R3, 0x12, !P1 ;  /* 0x000000120300780c */ /* 0x000fc60004fc1670 */
[----:B------:R-:W-:Y:S01]  /*bb60*/  @!P4 STG.E.U8 desc[UR46][R10.64+0x9], R159 ;  /* 0x0000099f0a00c986 */ /* 0x000fe2000c10112e */
[----:B------:R-:W-:Y:S02]  /*bb70*/  ISETP.LT.OR P4, PT, R3, 0x11, !P0 ;  /* 0x000000110300780c */ /* 0x000fe40004781670 */
[----:B---3--:R-:W-:-:S05]  /*bb80*/  @!P5 IMAD R15, R160, R18, RZ ;  /* 0x00000012a00fd224 */ /* 0x008fca00078e02ff */
[----:B------:R3:W-:Y:S01]  /*bb90*/  @!P5 STG.E.U8 desc[UR46][R6.64+0x10], R15 ;  /* 0x0000100f0600d986 */ /* 0x0007e2000c10112e */
[----:B------:R-:W-:Y:S01]  /*bba0*/  ISETP.LT.OR P5, PT, R3, 0x12, !P0 ;  /* 0x000000120300780c */ /* 0x000fe200047a1670 */
[----:B------:R-:W-:-:S04]  /*bbb0*/  @!P6 IMAD R161, R161, R18, RZ ;  /* 0x00000012a1a1e224 */ /* 0x000fc800078e02ff */
[----:B------:R-:W-:Y:S01]  /*bbc0*/  @!P4 IMAD R21, R162, R18, RZ ;  /* 0x00000012a215c224 */ /* 0x000fe200078e02ff */
        /* <DEDUP_REMOVED lines=17> */
[----:B----4-:R-:W-:Y:S01]  /*bce0*/  @!P4 IMAD R21, R136, R18, RZ ;  /* 0x000000128815c224 */ /* 0x010fe200078e02ff */
        /* <DEDUP_REMOVED lines=318> */
[C---:B------:R-:W-:Y:S02]  /*d0d0*/  ISETP.LT.OR P4, PT, R3.reuse, 0x99, !P2 ;  /* 0x000000990300780c */ /* 0x040fe40005781670 */
[----:B---3--:R-:W-:Y:S01]  /*d0e0*/  @!P5 IMAD R15, R50, R18, RZ ;  /* 0x00000012320fd224 */ /* 0x008fe200078e02ff */
[----:B------:R-:W-:-:S04]  /*d0f0*/  ISETP.LT.OR P2, PT, R3, 0x9a, !P2 ;  /* 0x0000009a0300780c */ /* 0x000fc80005741670 */
[----:B------:R3:W-:Y:S01]  /*d100*/  @!P5 STG.E.U8 desc[UR46][R8.64+0x90], R15 ;  /* 0x0000900f0800d986 */ /* 0x0007e2000c10112e */
[----:B------:R-:W-:Y:S01]  /*d110*/  ISETP.LT.OR P5, PT, R3, 0x99, !P3 ;  /* 0x000000990300780c */ /* 0x000fe20005fa1670 */
[----:B------:R-:W-:Y:S01]  /*d120*/  @!P6 IMAD R51, R51, R18, RZ ;  /* 0x000000123333e224 */ /* 0x000fe200078e02ff */
[----:B------:R-:W-:-:S03]  /*d130*/  ISETP.LT.OR P3, PT, R3, 0x9a, !P3 ;  /* 0x0000009a0300780c */ /* 0x000fc60005f61670 */
[-C--:B----4-:R-:W-:Y:S01]  /*d140*/  @!P4 IMAD R21, R52, R18.reuse, RZ ;  /* 0x000000123415c224 */ /* 0x090fe200078e02ff */
[----:B------:R-:W-:Y:S01]  /*d150*/  @!P6 STG.E.U8 desc[UR46][R8.64+0x91], R51 ;  /* 0x000091330800e986 */ /* 0x000fe2000c10112e */
[----:B------:R-:W-:Y:S01]  /*d160*/  ISETP.LT.OR P6, PT, R3, 0x81, !P1 ;  /* 0x000000810300780c */ /* 0x000fe20004fc1670 */
[-C--:B------:R-:W-:Y:S02]  /*d170*/  @!P2 IMAD R53, R53, R18.reuse, RZ ;  /* 0x000000123535a224 */ /* 0x080fe400078e02ff */
[----:B------:R4:W-:Y:S01]  /*d180*/  @!P4 STG.E.U8 desc[UR46][R4.64+0x98], R21 ;  /* 0x000098150400c986 */ /* 0x0009e2000c10112e */
[C---:B------:R-:W-:Y:S02]  /*d190*/  ISETP.LT.OR P4, PT, R3.reuse, 0x82, !P1 ;  /* 0x000000820300780c */ /* 0x040fe40004f81670 */
[-C--:B0-----:R-:W-:Y:S01]  /*d1a0*/  @!P5 IMAD R13, R54, R18.reuse, RZ ;  /* 0x00000012360dd224 */ /* 0x081fe200078e02ff */
[----:B------:R0:W-:Y:S01]  /*d1b0*/  @!P2 STG.E.U8 desc[UR46][R4.64+0x99], R53 ;  /* 0x000099350400a986 */ /* 0x0001e2000c10112e */
[----:B------:R-:W-:Y:S01]  /*d1c0*/  ISETP.LT.OR P2, PT, R3, 0x81, !P0 ;  /* 0x000000810300780c */ /* 0x000fe20004741670 */
[----:B------:R-:W-:-:S02]  /*d1d0*/  @!P3 IMAD R55, R55, R18, RZ ;  /* 0x000000123737b224 */ /* 0x000fc400078e02ff */
[----:B------:R-:W-:Y:S01]  /*d1e0*/  @!P5 STG.E.U8 desc[UR46][R8.64+0x98], R13 ;  /* 0x0000980d0800d986 */ /* 0x000fe2000c10112e */
[C---:B------:R-:W-:Y:S01]  /*d1f0*/  ISETP.LT.OR P5, PT, R3.reuse, 0x82, !P0 ;  /* 0x000000820300780c */ /* 0x040fe200047a1670 */
[-C--:B---3--:R-:W-:Y:S02]  /*d200*/  @!P6 IMAD R15, R24, R18.reuse, RZ ;  /* 0x00000012180fe224 */ /* 0x088fe400078e02ff */
[----:B------:R3:W-:Y:S01]  /*d210*/  @!P3 STG.E.U8 desc[UR46][R8.64+0x99], R55 ;  /* 0x000099370800b986 */ /* 0x0007e2000c10112e */
[----:B------:R-:W-:Y:S01]  /*d220*/  ISETP.LT.OR P3, PT, R3, 0x89, !P1 ;  /* 0x000000890300780c */ /* 0x000fe20004f61670 */
[-C--:B------:R-:W-:Y:S02]  /*d230*/  @!P4 IMAD R25, R25, R18.reuse, RZ ;  /* 0x000000121919c224 */ /* 0x080fe400078e02ff */
[----:B------:R-:W-:Y:S01]  /*d240*/  @!P6 STG.E.U8 desc[UR46][R6.64+0x80], R15 ;  /* 0x0000800f0600e986 */ /* 0x000fe2000c10112e */
[----:B------:R-:W-:Y:S01]  /*d250*/  ISETP.LT.OR P6, PT, R3, 0x89, !P0 ;  /* 0x000000890300780c */ /* 0x000fe200047c1670 */
[----:B----4-:R-:W-:-:S02]  /*d260*/  @!P2 IMAD R21, R26, R18, RZ ;  /* 0x000000121a15a224 */ /* 0x010fc400078e02ff */
[----:B------:R-:W-:Y:S01]  /*d270*/  @!P4 STG.E.U8 desc[UR46][R6.64+0x81], R25 ;  /* 0x000081190600c986 */ /* 0x000fe2000c10112e */
[----:B------:R-:W-:Y:S01]  /*d280*/  ISETP.LT.OR P4, PT, R3, 0x8a, !P1 ;  /* 0x0000008a0300780c */ /* 0x000fe20004f81670 */
[-C--:B------:R-:W-:Y:S02]  /*d290*/  @!P5 IMAD R27, R27, R18.reuse, RZ ;  /* 0x000000121b1bd224 */ /* 0x080fe400078e02ff */
[----:B------:R-:W-:Y:S01]  /*d2a0*/  @!P2 STG.E.U8 desc[UR46][R10.64+0x80], R21 ;  /* 0x000080150a00a986 */ /* 0x000fe2000c10112e */
[C---:B------:R-:W-:Y:S01]  /*d2b0*/  ISETP.LT.OR P2, PT, R3.reuse, 0x8a, !P0 ;  /* 0x0000008a0300780c */ /* 0x040fe20004741670 */
[-C--:B0-----:R-:W-:Y:S02]  /*d2c0*/  @!P3 IMAD R5, R28, R18.reuse, RZ ;  /* 0x000000121c05b224 */ /* 0x081fe400078e02ff */
[----:B------:R-:W-:Y:S01]  /*d2d0*/  @!P5 STG.E.U8 desc[UR46][R10.64+0x81], R27 ;  /* 0x0000811b0a00d986 */ /* 0x000fe2000c10112e */
[----:B------:R-:W-:Y:S01]  /*d2e0*/  ISETP.LT.OR P5, PT, R3, 0x91, !P1 ;  /* 0x000000910300780c */ /* 0x000fe20004fa1670 */
[----:B---3--:R-:W-:-:S02]  /*d2f0*/  @!P6 IMAD R9, R30, R18, RZ ;  /* 0x000000121e09e224 */ /* 0x008fc400078e02ff */
[----:B------:R0:W-:Y:S01]  /*d300*/  @!P3 STG.E.U8 desc[UR46][R6.64+0x88], R5 ;  /* 0x000088050600b986 */ /* 0x0001e2000c10112e */
[----:B------:R-:W-:Y:S01]  /*d310*/  ISETP.LT.OR P3, PT, R3, 0x91, !P0 ;  /* 0x000000910300780c */ /* 0x000fe20004761670 */
[----:B------:R-:W-:-:S04]  /*d320*/  @!P4 IMAD R29, R29, R18, RZ ;  /* 0x000000121d1dc224 */ /* 0x000fc800078e02ff */
[-C--:B------:R-:W-:Y:S01]  /*d330*/  @!P2 IMAD R31, R31, R18.reuse, RZ ;  /* 0x000000121f1fa224 */ /* 0x080fe200078e02ff */
[----:B------:R-:W-:Y:S01]  /*d340*/  @!P4 STG.E.U8 desc[UR46][R6.64+0x89], R29 ;  /* 0x0000891d0600c986 */ /* 0x000fe2000c10112e */
[C---:B------:R-:W-:Y:S02]  /*d350*/  ISETP.LT.OR P4, PT, R3.reuse, 0x99, !P1 ;  /* 0x000000990300780c */ /* 0x040fe40004f81670 */
[----:B------:R-:W-:Y:S01]  /*d360*/  @!P5 IMAD R13, R32, R18, RZ ;  /* 0x00000012200dd224 */ /* 0x000fe200078e02ff */
[----:B------:R-:W-:Y:S01]  /*d370*/  @!P2 STG.E.U8 desc[UR46][R10.64+0x89], R31 ;  /* 0x0000891f0a00a986 */ /* 0x000fe2000c10112e */
[C---:B------:R-:W-:Y:S02]  /*d380*/  ISETP.LT.OR P2, PT, R3.reuse, 0x92, !P1 ;  /* 0x000000920300780c */ /* 0x040fe40004f41670 */
[C---:B------:R-:W-:Y:S01]  /*d390*/  ISETP.LT.OR P1, PT, R3.reuse, 0x9a, !P1 ;  /* 0x0000009a0300780c */ /* 0x040fe20004f21670 */
[----:B------:R3:W-:Y:S01]  /*d3a0*/  @!P6 STG.E.U8 desc[UR46][R10.64+0x88], R9 ;  /* 0x000088090a00e986 */ /* 0x0007e2000c10112e */
[----:B------:R-:W-:-:S03]  /*d3b0*/  ISETP.LT.OR P6, PT, R3, 0x92, !P0 ;  /* 0x000000920300780c */ /* 0x000fc600047c1670 */
[----:B------:R4:W-:Y:S01]  /*d3c0*/  @!P5 STG.E.U8 desc[UR46][R6.64+0x90], R13 ;  /* 0x0000900d0600d986 */ /* 0x0009e2000c10112e */
[C---:B------:R-:W-:Y:S01]  /*d3d0*/  ISETP.LT.OR P5, PT, R3.reuse, 0x99, !P0 ;  /* 0x000000990300780c */ /* 0x040fe200047a1670 */
[-C--:B0-----:R-:W-:Y:S01]  /*d3e0*/  @!P4 IMAD R5, R36, R18.reuse, RZ ;  /* 0x000000122405c224 */ /* 0x081fe200078e02ff */
[----:B------:R-:W-:Y:S01]  /*d3f0*/  ISETP.LT.OR P0, PT, R3, 0x9a, !P0 ;  /* 0x0000009a0300780c */ /* 0x000fe20004701670 */
[-C--:B------:R-:W-:Y:S02]  /*d400*/  @!P3 IMAD R3, R34, R18.reuse, RZ ;  /* 0x000000122203b224 */ /* 0x080fe400078e02ff */
[-C--:B------:R-:W-:Y:S02]  /*d410*/  @!P2 IMAD R33, R33, R18.reuse, RZ ;  /* 0x000000122121a224 */ /* 0x080fe400078e02ff */
[-C--:B------:R-:W-:Y:S02]  /*d420*/  @!P1 IMAD R37, R37, R18.reuse, RZ ;  /* 0x0000001225259224 */ /* 0x080fe400078e02ff */
[-C--:B------:R-:W-:Y:S01]  /*d430*/  @!P6 IMAD R35, R35, R18.reuse, RZ ;  /* 0x000000122323e224 */ /* 0x080fe200078e02ff */
[----:B------:R4:W-:Y:S03]  /*d440*/  @!P2 STG.E.U8 desc[UR46][R6.64+0x91], R33 ;  /* 0x000091210600a986 */ /* 0x0009e6000c10112e */
[-C--:B---3--:R-:W-:Y:S01]  /*d450*/  @!P5 IMAD R9, R38, R18.reuse, RZ ;  /* 0x000000122609d224 */ /* 0x088fe200078e02ff */
[----:B------:R4:W-:Y:S01]  /*d460*/  @!P3 STG.E.U8 desc[UR46][R10.64+0x90], R3 ;  /* 0x000090030a00b986 */ /* 0x0009e2000c10112e */
[----:B------:R-:W-:-:S03]  /*d470*/  @!P0 IMAD R39, R39, R18, RZ ;  /* 0x0000001227278224 */ /* 0x000fc600078e02ff */
[----:B------:R4:W-:Y:S04]  /*d480*/  @!P6 STG.E.U8 desc[UR46][R10.64+0x91], R35 ;  /* 0x000091230a00e986 */ /* 0x0009e8000c10112e */
[----:B------:R4:W-:Y:S04]  /*d490*/  @!P4 STG.E.U8 desc[UR46][R6.64+0x98], R5 ;  /* 0x000098050600c986 */ /* 0x0009e8000c10112e */
[----:B------:R4:W-:Y:S04]  /*d4a0*/  @!P1 STG.E.U8 desc[UR46][R6.64+0x99], R37 ;  /* 0x0000992506009986 */ /* 0x0009e8000c10112e */
[----:B------:R4:W-:Y:S04]  /*d4b0*/  @!P5 STG.E.U8 desc[UR46][R10.64+0x98], R9 ;  /* 0x000098090a00d986 */ /* 0x0009e8000c10112e */
[----:B------:R4:W-:Y:S02]  /*d4c0*/  @!P0 STG.E.U8 desc[UR46][R10.64+0x99], R39 ;  /* 0x000099270a008986 */ /* 0x0009e4000c10112e */
.L_x_350:
[----:B------:R-:W-:Y:S05]  /*d4d0*/  BSYNC B0 ;  /* 0x0000000000007941 */ /* 0x000fea0003800000 */
.L_x_28:
[----:B------:R-:W-:Y:S01]  /*d4e0*/  ULDC UR4, c[0x0][0xc] ;  /* 0x0000030000047ab9 */ /* 0x000fe20000000800 */
[----:B------:R-:W-:Y:S01]  /*d4f0*/  ULDC UR5, c[0x0][0x10] ;  /* 0x0000040000057ab9 */ /* 0x000fe20000000800 */
[----:B----4-:R-:W4:Y:S01]  /*d500*/  LDC R3, c[0x0][0x14] ;  /* 0x00000500ff037b82 */ /* 0x010f220000000800 */
[----:B------:R-:W-:Y:S01]  /*d510*/  UIMAD.WIDE.U32 UR4, UR4, UR5, URZ ;  /* 0x00000005040472a5 */ /* 0x000fe2000f8e003f */
[----:B------:R-:W-:Y:S01]  /*d520*/  PRMT R0, RZ, 0x7610, R0 ;  /* 0x00007610ff007816 */ /* 0x000fe20000000000 */
[----:B------:R-:W-:Y:S01]  /*d530*/  UMOV UR41, 0xffffffff ;  /* 0xffffffff00297882 */ /* 0x000fe20000000000 */
[----:B------:R-:W-:-:S03]  /*d540*/  UMOV UR42, 0xffffffff ;  /* 0xffffffff002a7882 */ /* 0x000fc60000000000 */
[----:B----4-:R-:W-:-:S04]  /*d550*/  IMAD.WIDE.U32 R16, R3, UR4, R16 ;  /* 0x0000000403107c25 */ /* 0x010fc8000f8e0010 */
[----:B------:R-:W-:Y:S01]  /*d560*/  IMAD R3, R3, UR5, RZ ;  /* 0x0000000503037c24 */ /* 0x000fe2000f8e02ff */
[----:B------:R-:W-:Y:S02]  /*d570*/  ULDC.64 UR4, c[0x0][0x650] ;  /* 0x0001940000047ab9 */ /* 0x000fe40000000a00 */
[----:B------:R-:W-:Y:S01]  /*d580*/  ISETP.GE.U32.AND P0, PT, R16, UR4, PT ;  /* 0x0000000410007c0c */ /* 0x000fe2000bf06070 */
[----:B------:R-:W-:-:S05]  /*d590*/  IMAD.IADD R17, R17, 0x1, R3 ;  /* 0x0000000111117824 */ /* 0x000fca00078e0203 */
[----:B------:R-:W-:-:S13]  /*d5a0*/  ISETP.GE.U32.AND.EX P0, PT, R17, UR5, PT, P0 ;  /* 0x0000000511007c0c */ /* 0x000fda000bf06100 */
[----:B------:R-:W-:Y:S05]  /*d5b0*/  @P0 BRA `(.L_x_351) ;  /* 0x0000000400880947 */ /* 0x000fea0003800000 */
[----:B------:R-:W4:Y:S01]  /*d5c0*/  S2UR UR6, SR_CTAID.X ;  /* 0x00000000000679c3 */ /* 0x000f220000002500 */
[----:B------:R-:W-:Y:S01]  /*d5d0*/  ULDC.64 UR12, c[0x0][0x628] ;  /* 0x00018a00000c7ab9 */ /* 0x000fe20000000a00 */
[----:B------:R-:W-:Y:S01]  /*d5e0*/  ULDC UR4, c[0x0][0x150] ;  /* 0x0000540000047ab9 */ /* 0x000fe20000000800 */
[----:B------:R-:W-:Y:S01]  /*d5f0*/  ISETP.NE.U32.AND P0, PT, RZ, UR12, PT ;  /* 0x0000000cff007c0c */ /* 0x000fe2000bf05070 */
[----:B------:R-:W-:Y:S01]  /*d600*/  ULDC UR15, c[0x0][0x630] ;  /* 0x00018c00000f7ab9 */ /* 0x000fe20000000800 */
[C---:B------:R-:W-:Y:S01]  /*d610*/  R2UR UR16, R16.reuse ;  /* 0x00000000101072ca */ /* 0x040fe200000e0000 */
[----:B------:R-:W-:Y:S01]  /*d620*/  ULDC UR19, c[0x0][0x154] ;  /* 0x0000550000137ab9 */ /* 0x000fe20000000800 */
[----:B------:R-:W-:Y:S01]  /*d630*/  ISETP.NE.AND.EX P0, PT, RZ, UR13, PT, P0 ;  /* 0x0000000dff007c0c */ /* 0x000fe2000bf05300 */
[----:B------:R-:W0:Y:S01]  /*d640*/  S2UR UR18, SR_CTAID.Y ;  /* 0x00000000001279c3 */ /* 0x000e220000002600 */
[----:B------:R-:W-:Y:S02]  /*d650*/  R2UR UR17, R17 ;  /* 0x00000000111172ca */ /* 0x000fe400000e0000 */
[----:B------:R-:W-:-:S02]  /*d660*/  R2UR UR10, R16 ;  /* 0x00000000100a72ca */ /* 0x000fc400000e0000 */
[----:B------:R-:W-:Y:S02]  /*d670*/  R2UR UR11, R17 ;  /* 0x00000000110b72ca */ /* 0x000fe400000e0000 */
[----:B----4-:R-:W-:-:S05]  /*d680*/  I2FP.F32.U32 R0, UR6 ;  /* 0x0000000600007c45 */ /* 0x010fca0008201000 */
[----:B------:R-:W-:-:S04]  /*d690*/  FMUL R0, R0, UR4 ;  /* 0x0000000400007c20 */ /* 0x000fc80008400000 */
[----:B------:R4:W0:Y:S01]  /*d6a0*/  F2I.U32.TRUNC.NTZ R3, R0 ;  /* 0x0000000000037305 */ /* 0x000822000020f000 */
[----:B------:R-:W-:Y:S05]  /*d6b0*/  @!P0 BRA `(.L_x_352) ;  /* 0x0000000000308947 */ /* 0x000fea0003800000 */
        /* <DEDUP_REMOVED lines=12> */
.L_x_352:
[----:B------:R-:W-:Y:S01]  /*d780*/  USHF.R.U64 UR42, UR10, UR15, UR11 ;  /* 0x0000000f0a2a7299 */ /* 0x000fe2000800120b */
[----:B0---4-:R-:W-:Y:S01]  /*d790*/  I2FP.F32.U32 R0, UR18 ;  /* 0x0000001200007c45 */ /* 0x011fe20008201000 */
[----:B------:R-:W-:Y:S02]  /*d7a0*/  USHF.R.U32.HI UR4, URZ, UR15, UR11 ;  /* 0x0000000f3f047299 */ /* 0x000fe4000801160b */
        /* <DEDUP_REMOVED lines=8> */
[----:B------:R-:W-:Y:S01]  /*d830*/  UIMAD.WIDE.U32 UR8, UR10, UR12, UR8 ;  /* 0x0000000c0a0872a5 */ /* 0x000fe2000f8e0008 */
[----:B------:R-:W-:Y:S01]  /*d840*/  R2UR UR12, R3 ;  /* 0x00000000030c72ca */ /* 0x000fe200000e0000 */
[----:B------:R-:W-:Y:S01]  /*d850*/  UIMAD UR10, UR10, UR13, UR4 ;  /* 0x0000000d0a0a72a4 */ /* 0x000fe2000f8e0204 */
[----:B------:R-:W-:Y:S01]  /*d860*/  ULDC UR11, c[0x0][0x618] ;  /* 0x00018600000b7ab9 */ /* 0x000fe20000000800 */
[----:B------:R-:W-:Y:S02]  /*d870*/  ULDC UR21, c[0x0][0x658] ;  /* 0x0001960000157ab9 */ /* 0x000fe40000000800 */
[----:B------:R-:W-:Y:S01]  /*d880*/  UIADD3 UR9, UR9, UR10, URZ ;  /* 0x0000000a09097290 */ /* 0x000fe2000fffe03f */
[----:B------:R-:W-:Y:S01]  /*d890*/  UMOV UR15, 0xffffffff ;  /* 0xffffffff000f7882 */ /* 0x000fe20000000000 */
[----:B------:R-:W-:Y:S01]  /*d8a0*/  ULDC.64 UR4, c[0x0][0x640] ;  /* 0x0001900000047ab9 */ /* 0x000fe20000000a00 */
[----:B------:R-:W-:Y:S01]  /*d8b0*/  USHF.L.U32 UR15, UR15, UR21, URZ ;  /* 0x000000150f0f7299 */ /* 0x000fe2000800063f */
[----:B------:R-:W-:Y:S01]  /*d8c0*/  ISETP.NE.U32.AND P0, PT, RZ, UR4, PT ;  /* 0x00000004ff007c0c */ /* 0x000fe2000bf05070 */
[----:B------:R-:W-:-:S02]  /*d8d0*/  USHF.R.U64 UR16, UR8, UR11, UR9 ;  /* 0x0000000b08107299 */ /* 0x000fc40008001209 */
[----:B------:R-:W-:Y:S01]  /*d8e0*/  USHF.R.U32.HI UR8, URZ, UR11, UR9 ;  /* 0x0000000b3f087299 */ /* 0x000fe20008011609 */
[----:B0-----:R-:W-:Y:S01]  /*d8f0*/  R2UR UR14, R0 ;  /* 0x00000000000e72ca */ /* 0x001fe200000e0000 */
[----:B------:R-:W-:Y:S01]  /*d900*/  ULDC UR17, c[0x0][0x608] ;  /* 0x0001820000117ab9 */ /* 0x000fe20000000800 */
[----:B------:R-:W-:Y:S01]  /*d910*/  ULOP3.LUT UR40, URZ, UR15, URZ, 0x33, !UPT ;  /* 0x0000000f3f287292 */ /* 0x000fe2000f8e333f */
[----:B------:R-:W-:Y:S01]  /*d920*/  ISETP.NE.AND.EX P0, PT, RZ, UR5, PT, P0 ;  /* 0x00000005ff007c0c */ /* 0x000fe2000bf05300 */
[----:B------:R-:W-:Y:S02]  /*d930*/  USHF.R.U64 UR15, UR16, UR17, UR8 ;  /* 0x00000011100f7299 */ /* 0x000fe40008001208 */
[----:B------:R-:W-:Y:S02]  /*d940*/  USHF.R.U32.HI UR8, URZ, UR17, UR8 ;  /* 0x000000113f087299 */ /* 0x000fe40008011608 */
[----:B------:R-:W-:Y:S02]  /*d950*/  UIADD3 UR12, -UR12, URZ, URZ ;  /* 0x0000003f0c0c7290 */ /* 0x000fe4000fffe13f */
[----:B------:R-:W-:Y:S01]  /*d960*/  USHF.R.U64 UR17, UR15, UR21, UR8 ;  /* 0x000000150f117299 */ /* 0x000fe20008001208 */
[----:B------:R-:W-:Y:S01]  /*d970*/  UMOV UR19, 0x1 ;  /* 0x0000000100137882 */ /* 0x000fe20000000000 */
[----:B------:R-:W-:Y:S01]  /*d980*/  ULDC UR13, c[0x0][0x144] ;  /* 0x00005100000d7ab9 */ /* 0x000fe20000000800 */
[----:B------:R-:W-:Y:S01]  /*d990*/  ULDC UR7, c[0x0][0x600] ;  /* 0x0001800000077ab9 */ /* 0x000fe20000000800 */
[----:B------:R-:W-:-:S02]  /*d9a0*/  USHF.L.U32 UR24, UR19, UR21, URZ ;  /* 0x0000001513187299 */ /* 0x000fc4000800063f */
[----:B------:R-:W-:Y:S02]  /*d9b0*/  USHF.R.U32.HI UR8, URZ, UR21, UR8 ;  /* 0x000000153f087299 */ /* 0x000fe40008011608 */
[----:B------:R-:W-:Y:S02]  /*d9c0*/  UIMAD UR21, UR13, UR12, UR6 ;  /* 0x0000000c0d1572a4 */ /* 0x000fe4000f8e0206 */
[----:B------:R-:W-:Y:S02]  /*d9d0*/  UIADD3 UR20, UR7, -0x1, URZ ;  /* 0xffffffff07147890 */ /* 0x000fe4000fffe03f */
[----:B------:R-:W-:Y:S01]  /*d9e0*/  UIADD3 UR19, -UR14, URZ, URZ ;  /* 0x0000003f0e137290 */ /* 0x000fe2000fffe13f */
        /* <DEDUP_REMOVED lines=17> */
.L_x_353:
[----:B------:R-:W-:Y:S01]  /*db00*/  UISETP.NE.AND UP0, UPT, UR39, URZ, UPT ;  /* 0x0000003f2700728c */ /* 0x000fe2000bf05270 */
[----:B------:R-:W-:Y:S01]  /*db10*/  IMAD.MOV.U32 R0, RZ, RZ, 0x1 ;  /* 0x00000001ff007424 */ /* 0x000fe200078e00ff */
[----:B------:R-:W-:Y:S02]  /*db20*/  USHF.R.U64 UR4, UR6, UR22, UR8 ;  /* 0x0000001606047299 */ /* 0x000fe40008001208 */
[----:B------:R-:W-:Y:S02]  /*db30*/  ULOP3.LUT UR40, UR15, UR40, URZ, 0xc0, !UPT ;  /* 0x000000280f287292 */ /* 0x000fe4000f8ec03f */
[----:B------:R-:W-:Y:S02]  /*db40*/  UIADD3 UR5, -UR4, URZ, URZ ;  /* 0x0000003f04057290 */ /* 0x000fe4000fffe13f */
[----:B------:R-:W-:Y:S02]  /*db50*/  UIMAD UR40, UR24, UR4, UR40 ;  /* 0x00000004182872a4 */ /* 0x000fe4000f8e0228 */
[----:B------:R-:W-:-:S02]  /*db60*/  ULOP3.LUT UR16, UR16, UR20, URZ, 0xc0, !UPT ;  /* 0x0000001410107292 */ /* 0x000fc4000f8ec03f */
[----:B------:R-:W-:Y:S02]  /*db70*/  @UP0 UIMAD UR21, UR25, UR19, UR18 ;  /* 0x00000013191502a4 */ /* 0x000fe4000f8e0212 */
[----:B------:R-:W-:-:S03]  /*db80*/  UIMAD UR4, UR5, UR23, UR17 ;  /* 0x00000017050472a4 */ /* 0x000fc6000f8e0211 */
[----:B------:R-:W-:Y:S01]  /*db90*/  ULDC UR5, c[0x0][0x610] ;  /* 0x0001840000057ab9 */ /* 0x000fe20000000800 */
[----:B------:R-:W-:Y:S02]  /*dba0*/  UIMAD UR4, UR4, UR7, UR16 ;  /* 0x00000007040472a4 */ /* 0x000fe4000f8e0210 */
[----:B------:R-:W-:-:S04]  /*dbb0*/  UIMAD UR40, UR40, UR5, UR21 ;  /* 0x00000005282872a4 */ /* 0x000fc8000f8e0215 */
[----:B------:R-:W-:Y:S02]  /*dbc0*/  USEL UR41, UR4, UR40, !UP0 ;  /* 0x0000002804297287 */ /* 0x000fe4000c000000 */
[----:B------:R-:W-:-:S12]  /*dbd0*/  USEL UR40, UR40, UR4, !UP0 ;  /* 0x0000000428287287 */ /* 0x000fd8000c000000 */
.L_x_351:
[----:B------:R-:W-:-:S13]  /*dbe0*/  LOP3.LUT P0, RZ, R0, 0xff, RZ, 0xc0, !PT ;  /* 0x000000ff00ff7812 */ /* 0x000fda000780c0ff */
[----:B------:R-:W-:Y:S05]  /*dbf0*/  @P0 BRA `(.L_x_354) ;  /* 0xffffff3400240947 */ /* 0x000fea000383ffff */
[----:B------:R-:W-:Y:S05]  /*dc00*/  EXIT ;  /* 0x000000000000794d */ /* 0x000fea0003800000 */
.L_x_3:
[----:B------:R-:W-:Y:S01]  /*dc10*/  ULDC.64 UR8, c[0x0][0x650] ;  /* 0x0001940000087ab9 */ /* 0x000fe20000000a00 */
[----:B------:R-:W-:Y:S01]  /*dc20*/  PRMT R0, RZ, 0x7610, R0 ;  /* 0x00007610ff007816 */ /* 0x000fe20000000000 */
[----:B------:R-:W-:Y:S01]  /*dc30*/  IMAD.MOV.U32 R3, RZ, RZ, -0x1 ;  /* 0xffffffffff037424 */ /* 0x000fe200078e00ff */
[----:B------:R-:W-:Y:S01]  /*dc40*/  ISETP.GE.U32.AND P0, PT, R16, UR8, PT ;  /* 0x0000000810007c0c */ /* 0x000fe2000bf06070 */
[----:B------:R-:W-:Y:S02]  /*dc50*/  IMAD.MOV.U32 R4, RZ, RZ, -0x1 ;  /* 0xffffffffff047424 */ /* 0x000fe400078e00ff */
[----:B------:R-:W-:Y:S01]  /*dc60*/  IMAD.MOV.U32 R11, RZ, RZ, -0x1 ;  /* 0xffffffffff0b7424 */ /* 0x000fe200078e00ff */
[----:B------:R-:W-:-:S13]  /*dc70*/  ISETP.GE.U32.AND.EX P0, PT, R17, UR9, PT, P0 ;  /* 0x0000000911007c0c */ /* 0x000fda000bf06100 */
[----:B------:R-:W-:Y:S05]  /*dc80*/  @P0 BRA `(.L_x_355) ;  /* 0x00000004008c0947 */ /* 0x000fea0003800000 */
[----:B------:R-:W-:Y:S01]  /*dc90*/  I2FP.F32.U32 R0, UR4 ;  /* 0x0000000400007c45 */ /* 0x000fe20008201000 */
[----:B0-----:R-:W-:Y:S01]  /*dca0*/  ULDC.64 UR16, c[0x0][0x628] ;  /* 0x00018a0000107ab9 */ /* 0x001fe20000000a00 */
        /* <DEDUP_REMOVED lines=24> */
.L_x_356:
        /* <DEDUP_REMOVED lines=24> */
[----:B------:R-:W-:Y:S01]  /*dfb0*/  UMOV UR19, 0x1 ;  /* 0x0000000100137882 */ /* 0x000fe20000000000 */
[----:B------:R-:W-:Y:S01]  /*dfc0*/  ULDC UR20, c[0x0][0x608] ;  /* 0x0001820000147ab9 */ /* 0x000fe20000000800 */
[----:B------:R-:W-:Y:S01]  /*dfd0*/  USHF.L.U32 UR26, UR19, UR23, URZ ;  /* 0x00000017131a7299 */ /* 0x000fe2000800063f */
[----:B------:R-:W-:Y:S01]  /*dfe0*/  ISETP.NE.AND.EX P0, PT, RZ, UR9, PT, P0 ;  /* 0x00000009ff007c0c */ /* 0x000fe2000bf05300 */
[----:B------:R-:W-:Y:S02]  /*dff0*/  USHF.R.U64 UR19, UR18, UR20, UR11 ;  /* 0x0000001412137299 */ /* 0x000fe4000800120b */
[----:B------:R-:W-:Y:S02]  /*e000*/  USHF.R.U32.HI UR11, URZ, UR20, UR11 ;  /* 0x000000143f0b7299 */ /* 0x000fe4000801160b */
[----:B------:R-:W-:-:S02]  /*e010*/  UIADD3 UR15, -UR15, URZ, URZ ;  /* 0x0000003f0f0f7290 */ /* 0x000fc4000fffe13f */
[----:B------:R-:W-:Y:S01]  /*e020*/  USHF.R.U64 UR20, UR19, UR23, UR11 ;  /* 0x0000001713147299 */ /* 0x000fe2000800120b */
[----:B------:R-:W-:Y:S01]  /*e030*/  ULDC UR16, c[0x0][0x144] ;  /* 0x0000510000107ab9 */ /* 0x000fe20000000800 */
[----:B------:R-:W-:Y:S01]  /*e040*/  ULDC UR6, c[0x0][0x600] ;  /* 0x0001800000067ab9 */ /* 0x000fe20000000800 */
[----:B------:R-:W-:Y:S02]  /*e050*/  USHF.R.U32.HI UR11, URZ, UR23, UR11 ;  /* 0x000000173f0b7299 */ /* 0x000fe4000801160b */
[----:B------:R-:W-:Y:S02]  /*e060*/  UIMAD UR23, UR16, UR15, UR4 ;  /* 0x0000000f101772a4 */ /* 0x000fe4000f8e0204 */
[----:B------:R-:W-:Y:S02]  /*e070*/  UIADD3 UR22, UR6, -0x1, URZ ;  /* 0xffffffff06167890 */ /* 0x000fe4000fffe03f */
[----:B------:R-:W-:Y:S02]  /*e080*/  ULOP3.LUT UR27, URZ, UR13, URZ, 0x33, !UPT ;  /* 0x0000000d3f1b7292 */ /* 0x000fe4000f8e333f */
        /* <DEDUP_REMOVED lines=18> */
.L_x_357:
[----:B------:R-:W-:Y:S01]  /*e1b0*/  UISETP.NE.AND UP0, UPT, UR39, URZ, UPT ;  /* 0x0000003f2700728c */ /* 0x000fe2000bf05270 */
[----:B------:R-:W-:Y:S01]  /*e1c0*/  IMAD.MOV.U32 R0, RZ, RZ, 0x1 ;  /* 0x00000001ff007424 */ /* 0x000fe200078e00ff */
[----:B------:R-:W-:Y:S01]  /*e1d0*/  USHF.R.U64 UR8, UR4, UR24, UR11 ;  /* 0x0000001804087299 */ /* 0x000fe2000800120b */
[----:B------:R-:W-:Y:S01]  /*e1e0*/  IMAD.U32 R11, RZ, RZ, UR5 ;  /* 0x00000005ff0b7e24 */ /* 0x000fe2000f8e00ff */
[----:B------:R-:W-:Y:S02]  /*e1f0*/  ULOP3.LUT UR4, UR19, UR27, URZ, 0xc0, !UPT ;  /* 0x0000001b13047292 */ /* 0x000fe4000f8ec03f */
[----:B------:R-:W-:Y:S02]  /*e200*/  ULOP3.LUT UR18, UR18, UR22, URZ, 0xc0, !UPT ;  /* 0x0000001612127292 */ /* 0x000fe4000f8ec03f */
[----:B------:R-:W-:-:S03]  /*e210*/  UIMAD UR4, UR26, UR8, UR4 ;  /* 0x000000081a0472a4 */ /* 0x000fc6000f8e0204 */
[----:B------:R-:W-:Y:S02]  /*e220*/  @UP0 UIMAD UR23, UR28, UR21, UR7 ;  /* 0x000000151c1702a4 */ /* 0x000fe4000f8e0207 */
[----:B------:R-:W-:-:S03]  /*e230*/  UIADD3 UR7, -UR8, URZ, URZ ;  /* 0x0000003f08077290 */ /* 0x000fc6000fffe13f */
[----:B------:R-:W-:Y:S01]  /*e240*/  ULDC UR8, c[0x0][0x610] ;  /* 0x0001840000087ab9 */ /* 0x000fe20000000800 */
[----:B------:R-:W-:Y:S02]  /*e250*/  UIMAD UR7, UR7, UR25, UR20 ;  /* 0x00000019070772a4 */ /* 0x000fe4000f8e0214 */
[----:B------:R-:W-:Y:S02]  /*e260*/  UIMAD UR4, UR4, UR8, UR23 ;  /* 0x00000008040472a4 */ /* 0x000fe4000f8e0217 */
[----:B------:R-:W-:-:S04]  /*e270*/  UIMAD UR7, UR7, UR6, UR18 ;  /* 0x00000006070772a4 */ /* 0x000fc8000f8e0212 */
[----:B------:R-:W-:Y:S02]  /*e280*/  USEL UR6, UR7, UR4, !UP0 ;  /* 0x0000000407067287 */ /* 0x000fe4000c000000 */
[----:B------:R-:W-:-:S04]  /*e290*/  USEL UR4, UR4, UR7, !UP0 ;  /* 0x0000000704047287 */ /* 0x000fc8000c000000 */
[----:B------:R-:W-:Y:S02]  /*e2a0*/  IMAD.U32 R4, RZ, RZ, UR6 ;  /* 0x00000006ff047e24 */ /* 0x000fe4000f8e00ff */
[----:B------:R-:W-:-:S07]  /*e2b0*/  IMAD.U32 R3, RZ, RZ, UR4 ;  /* 0x00000004ff037e24 */ /* 0x000fce000f8e00ff */
.L_x_355:
[----:B------:R-:W-:-:S08]  /*e2c0*/  NOP ;  /* 0x0000000000007918 */ /* 0x000fd00000000000 */
[----:B------:R-:W1:-:S00]  /*e2d0*/  USETMAXREG.DEALLOC.CTAPOOL 0x28 ;  /* 0x00000028000079c8 */ /* 0x000e4000080e0500 */
[----:B------:R-:W-:-:S13]  /*e2e0*/  ISETP.NE.AND P0, PT, RZ, UR10, PT ;  /* 0x0000000aff007c0c */ /* 0x000fda000bf05270 */
[----:B0-----:R-:W-:Y:S05]  /*e2f0*/  @P0 EXIT ;  /* 0x000000000000094d */ /* 0x001fea0003800000 */
[----:B-1----:R-:W-:Y:S01]  /*e300*/  LOP3.LUT P0, RZ, R0, 0xff, RZ, 0xc0, !PT ;  /* 0x000000ff00ff7812 */ /* 0x002fe2000780c0ff */
[----:B------:R-:W-:Y:S02]  /*e310*/  IMAD.MOV.U32 R8, RZ, RZ, 0x1 ;  /* 0x00000001ff087424 */ /* 0x000fe400078e00ff */
[----:B------:R-:W-:-:S10]  /*e320*/  IMAD.MOV.U32 R0, RZ, RZ, RZ ;  /* 0x000000ffff007224 */ /* 0x000fd400078e00ff */
[----:B------:R-:W-:Y:S05]  /*e330*/  @!P0 BRA `(.L_x_358) ;  /* 0x0000000c007c8947 */ /* 0x000fea0003800000 */
[----:B------:R-:W-:Y:S01]  /*e340*/  ULDC UR4, c[0x0][0x28c] ;  /* 0x0000a30000047ab9 */ /* 0x000fe20000000800 */
[----:B------:R-:W-:Y:S01]  /*e350*/  ULDC UR6, c[0x0][0x658] ;  /* 0x0001960000067ab9 */ /* 0x000fe20000000800 */
[----:B------:R-:W-:Y:S01]  /*e360*/  UMOV UR7, 0xffffffff ;  /* 0xffffffff00077882 */ /* 0x000fe20000000000 */
[----:B------:R-:W-:Y:S01]  /*e370*/  UIADD3 UR10, UR4, 0xff, URZ ;  /* 0x000000ff040a7890 */ /* 0x000fe2000fffe03f */
[C---:B------:R-:W-:Y:S01]  /*e380*/  LOP3.LUT P3, RZ, R2.reuse, 0x7f, RZ, 0xc0, !PT ;  /* 0x0000007f02ff7812 */ /* 0x040fe2000786c0ff */
[----:B------:R-:W-:Y:S01]  /*e390*/  ULDC UR5, c[0x0][0x600] ;  /* 0x0001800000057ab9 */ /* 0x000fe20000000800 */
[----:B------:R-:W-:Y:S01]  /*e3a0*/  UMOV UR9, 0x1 ;  /* 0x0000000100097882 */ /* 0x000fe20000000000 */
[----:B------:R-:W-:Y:S01]  /*e3b0*/  USHF.L.U32 UR7, UR7, UR6, URZ ;  /* 0x0000000607077299 */ /* 0x000fe2000800063f */
[----:B------:R-:W-:Y:S01]  /*e3c0*/  LOP3.LUT P0, RZ, R2, 0x1f, RZ, 0xc0, !PT ;  /* 0x0000001f02ff7812 */ /* 0x000fe2000780c0ff */
[----:B------:R-:W-:Y:S01]  /*e3d0*/  UIADD3 UR4, UR5, -0x1, URZ ;  /* 0xffffffff05047890 */ /* 0x000fe2000fffe03f */
[----:B------:R-:W-:Y:S01]  /*e3e0*/  BSSY B0, `(.L_x_358) ;  /* 0x00000d4000007945 */ /* 0x000fe20003800000 */
[----:B------:R-:W-:Y:S01]  /*e3f0*/  ULDC UR8, c[0x0][0xc] ;  /* 0x0000030000087ab9 */ /* 0x000fe20000000800 */
[----:B------:R-:W-:Y:S01]  /*e400*/  USHF.L.U32 UR5, UR9, UR6, URZ ;  /* 0x0000000609057299 */ /* 0x000fe2000800063f */
[----:B------:R-:W-:Y:S01]  /*e410*/  PLOP3.LUT P0, PT, P0, P3, PT, 0x8a, 0x0 ;  /* 0x000000000000781c */ /* 0x000fe20000707172 */
[----:B------:R-:W-:Y:S01]  /*e420*/  USHF.R.S32.HI UR11, URZ, 0x1f, UR10 ;  /* 0x0000001f3f0b7899 */ /* 0x000fe2000801140a */
[----:B------:R-:W-:Y:S01]  /*e430*/  IMAD.MOV.U32 R9, RZ, RZ, 0x1 ;  /* 0x00000001ff097424 */ /* 0x000fe200078e00ff */
[----:B------:R-:W-:Y:S01]  /*e440*/  ULDC UR9, c[0x0][0x10] ;  /* 0x0000040000097ab9 */ /* 0x000fe20000000800 */
[----:B------:R-:W-:Y:S01]  /*e450*/  ULOP3.LUT UR6, URZ, UR7, URZ, 0x33, !UPT ;  /* 0x000000073f067292 */ /* 0x000fe2000f8e333f */
[----:B------:R-:W-:Y:S01]  /*e460*/  IMAD.MOV.U32 R8, RZ, RZ, 0x1 ;  /* 0x00000001ff087424 */ /* 0x000fe200078e00ff */
[----:B------:R-:W-:Y:S01]  /*e470*/  UIMAD.WIDE.U32 UR8, UR8, UR9, URZ ;  /* 0x00000009080872a5 */ /* 0x000fe2000f8e003f */
[----:B------:R-:W-:Y:S01]  /*e480*/  IMAD.MOV.U32 R0, RZ, RZ, RZ ;  /* 0x000000ffff007224 */ /* 0x000fe200078e00ff */
[----:B------:R-:W-:Y:S01]  /*e490*/  ULEA.HI UR11, UR11, UR10, URZ, 0x8 ;  /* 0x0000000a0b0b7291 */ /* 0x000fe2000f8f403f */
[----:B------:R-:W-:Y:S01]  /*e4a0*/  ULDC UR7, c[0x0][0x14] ;  /* 0x0000050000077ab9 */ /* 0x000fe20000000800 */
[----:B------:R-:W-:-:S02]  /*e4b0*/  ULOP3.LUT UR21, UR38, 0x2, URZ, 0xfc, !UPT ;  /* 0x0000000226157892 */ /* 0x000fc4000f8efc3f */
[----:B------:R-:W-:Y:S02]  /*e4c0*/  UIMAD.WIDE.U32 UR30, UR8, UR7, URZ ;  /* 0x00000007081e72a5 */ /* 0x000fe4000f8e003f */
[----:B------:R-:W-:Y:S02]  /*e4d0*/  UIMAD UR13, UR9, UR7, URZ ;  /* 0x00000007090d72a4 */ /* 0x000fe4000f8e023f */
[----:B------:R-:W-:Y:S02]  /*e4e0*/  USHF.R.S32.HI UR7, URZ, 0x8, UR11 ;  /* 0x000000083f077899 */ /* 0x000fe4000801140b */
[----:B------:R-:W-:Y:S02]  /*e4f0*/  UIADD3 UR13, UR31, UR13, URZ ;  /* 0x0000000d1f0d7290 */ /* 0x000fe4000fffe03f */
[----:B------:R-:W-:Y:S01]  /*e500*/  UIADD3 UR29, UR7, 0x1, URZ ;  /* 0x00000001071d7890 */ /* 0x000fe2000fffe03f */
[----:B------:R-:W-:-:S11]  /*e510*/  ULDC.64 UR40, c[0x0][0x198] ;  /* 0x0000660000287ab9 */ /* 0x000fd60000000a00 */
.L_x_370:
[----:B------:R-:W-:-:S03]  /*e520*/  UMOV UR8, 0xffffffff ;  /* 0xffffffff00087882 */ /* 0x000fc60000000000 */
[----:B------:R-:W-:Y:S05]  /*e530*/  BRA.DIV UR8, `(.L_x_359) ;  /* 0x0000000e08a07947 */ /* 0x000fea000b800000 */
[----:B------:R-:W-:-:S13]  /*e540*/  ELECT P6, URZ, PT ;  /* 0x00000000003f782f */ /* 0x000fda00038c0000 */
.L_x_379:
[----:B------:R-:W0:Y:S01]  /*e550*/  LDC R2, c[0x0][0x28c] ;  /* 0x0000a300ff027b82 */ /* 0x000e220000000800 */
[----:B------:R-:W-:Y:S01]  /*e560*/  BSSY B1, `(.L_x_360) ;  /* 0x0000044000017945 */ /* 0x000fe20003800000 */
[----:B0-----:R-:W-:-:S13]  /*e570*/  ISETP.LT.OR P6, PT, R2, 0x1, !P6 ;  /* 0x000000010200780c */ /* 0x001fda00077c1670 */
[----:B------:R-:W-:Y:S05]  /*e580*/  @P6 BRA `(.L_x_361) ;  /* 0x0000000400046947 */ /* 0x000fea0003800000 */
[----:B------:R-:W-:Y:S02]  /*e590*/  IMAD.SHL.U32 R6, R3, 0x100, RZ ;  /* 0x0000010003067824 */ /* 0x000fe400078e00ff */
[----:B------:R-:W-:Y:S02]  /*e5a0*/  IMAD R7, R4, 0xa0, RZ ;  /* 0x000000a004077824 */ /* 0x000fe400078e02ff */
[----:B------:R-:W-:Y:S02]  /*e5b0*/  IMAD.MOV.U32 R12, RZ, RZ, RZ ;  /* 0x000000ffff0c7224 */ /* 0x000fe400078e00ff */
[----:B------:R-:W-:Y:S02]  /*e5c0*/  IMAD.U32 R14, RZ, RZ, UR29 ;  /* 0x0000001dff0e7e24 */ /* 0x000fe4000f8e00ff */
[----:B------:R-:W-:Y:S02]  /*e5d0*/  IMAD.MOV.U32 R2, RZ, RZ, R8 ;  /* 0x000000ffff027224 */ /* 0x000fe400078e0008 */
[----:B------:R-:W-:-:S07]  /*e5e0*/  IMAD.MOV.U32 R3, RZ, RZ, R0 ;  /* 0x000000ffff037224 */ /* 0x000fce00078e0000 */
.L_x_365:
[----:B------:R-:W0:Y:S01]  /*e5f0*/  S2R R5, SR_CgaCtaId ;  /* 0x0000000000057919 */ /* 0x000e220000008800 */
[----:B------:R-:W-:-:S04]  /*e600*/  MOV R4, 0x400 ;  /* 0x0000040000047802 */ /* 0x000fc80000000f00 */
[----:B0-----:R-:W-:Y:S02]  /*e610*/  LEA R10, R5, R4, 0x18 ;  /* 0x00000004050a7211 */ /* 0x001fe400078ec0ff */
[----:B------:R-:W-:Y:S01]  /*e620*/  SHF.L.U32 R4, R2, 0x1f, RZ ;  /* 0x0000001f02047819 */ /* 0x000fe200000006ff */
[----:B------:R-:W0:Y:S02]  /*e630*/  @!P3 LDC R5, c[0x0][0x500] ;  /* 0x00014000ff05bb82 */ /* 0x000e240000000800 */
[----:B------:R-:W-:-:S04]  /*e640*/  IMAD R13, R3, 0x8, R10 ;  /* 0x00000008030d7824 */ /* 0x000fc800078e020a */
[----:B------:R-:W1:Y:S02]  /*e650*/  SYNCS.PHASECHK.TRANS64.TRYWAIT P1, [R13+URZ+0x10], R4 ;  /* 0x000010040d0075a7 */ /* 0x000e64000802017f */
[----:B-1----:R-:W-:Y:S05]  /*e660*/  @!P1 BRA `(.L_x_362) ;  /* 0x0000000c00749947 */ /* 0x002fea0003800000 */
.L_x_380:
[----:B------:R-:W-:Y:S01]  /*e670*/  UPRMT UR8, UR21, 0x9910, URZ ;  /* 0x0000991015087896 */ /* 0x000fe2000800003f */
[----:B0-----:R0:W-:Y:S03]  /*e680*/  @!P3 SYNCS.ARRIVE.TRANS64 RZ, [R13+URZ], R5 ;  /* 0x000000050dffb9a7 */ /* 0x0011e6000800003f */
[----:B------:R-:W-:-:S06]  /*e690*/  UISETP.NE.AND UP0, UPT, UR8, 0x2, UPT ;  /* 0x000000020800788c */ /* 0x000fcc000bf05270 */
[----:B------:R-:W-:-:S13]  /*e6a0*/  PLOP3.LUT P1, PT, PT, PT, UP0, 0x80, 0x0 ;  /* 0x000000000000781c */ /* 0x000fda0003f2f008 */
[----:B0-----:R-:W-:Y:S05]  /*e6b0*/  @P1 BRA `(.L_x_363) ;  /* 0x0000000000041947 */ /* 0x001fea0003800000 */
[----:B------:R-:W-:Y:S01]  /*e6c0*/  BPT.TRAP 0x1 ;  /* 0x000000040000795c */ /* 0x000fe20000300000 */
.L_x_363:
[----:B------:R-:W-:Y:S05]  /*e6d0*/  @P0 BRA `(.L_x_364) ;  /* 0x0000000000040947 */ /* 0x000fea0003800000 */
[----:B------:R-:W-:Y:S01]  /*e6e0*/  BPT.TRAP 0x1 ;  /* 0x000000040000795c */ /* 0x000fe20000300000 */
.L_x_364:
[C-C-:B-1----:R-:W-:Y:S01]  /*e6f0*/  IMAD R4, R3.reuse, 0x10000, R10.reuse ;  /* 0x0001000003047824 */ /* 0x142fe200078e020a */
[----:B------:R-:W-:Y:S01]  /*e700*/  R2UR UR34, R12 ;  /* 0x000000000c2272ca */ /* 0x000fe200000e0000 */
[----:B------:R-:W-:Y:S01]  /*e710*/  IMAD R10, R3, 0xa000, R10 ;  /* 0x0000a000030a7824 */ /* 0x000fe200078e020a */
[----:B------:R-:W-:Y:S01]  /*e720*/  R2UR UR33, R13 ;  /* 0x000000000d2172ca */ /* 0x000fe200000e0000 */
[----:B------:R-:W-:Y:S01]  /*e730*/  VIADD R14, R14, 0xffffffff ;  /* 0xffffffff0e0e7836 */ /* 0x000fe20000000000 */
[----:B------:R-:W-:Y:S01]  /*e740*/  R2UR UR24, R4 ;  /* 0x00000000041872ca */ /* 0x000fe200000e0000 */
[----:B------:R-:W-:Y:S01]  /*e750*/  UIADD3 UR14, UP0, UR40, 0xf0, URZ ;  /* 0x000000f0280e7890 */ /* 0x000fe2000ff1e03f */
[----:B------:R-:W-:Y:S01]  /*e760*/  R2UR UR8, R10 ;  /* 0x000000000a0872ca */ /* 0x000fe200000e0000 */
[----:B------:R-:W-:Y:S01]  /*e770*/  UIADD3 UR42, UP1, UR40, 0x1f0, URZ ;  /* 0x000001f0282a7890 */ /* 0x000fe2000ff3e03f */
[----:B------:R-:W-:Y:S01]  /*e780*/  R2UR UR36, R11 ;  /* 0x000000000b2472ca */ /* 0x000fe200000e0000 */
[----:B------:R-:W-:Y:S01]  /*e790*/  UIADD3.X UR15, URZ, UR41, URZ, UP0, !UPT ;  /* 0x000000293f0f7290 */ /* 0x000fe200087fe43f */
[----:B------:R-:W-:Y:S01]  /*e7a0*/  R2UR UR35, R6 ;  /* 0x00000000062372ca */ /* 0x000fe200000e0000 */
[----:B------:R-:W-:Y:S01]  /*e7b0*/  UIADD3.X UR43, URZ, UR41, URZ, UP1, !UPT ;  /* 0x000000293f2b7290 */ /* 0x000fe20008ffe43f */
[----:B------:R-:W-:Y:S01]  /*e7c0*/  R2UR UR19, R7 ;  /* 0x00000000071372ca */ /* 0x000fe200000e0000 */
[----:B------:R-:W-:Y:S01]  /*e7d0*/  UIADD3 UR26, UR34, 0x80, URZ ;  /* 0x00000080221a7890 */ /* 0x000fe2000fffe03f */
[----:B------:R-:W-:Y:S01]  /*e7e0*/  ISETP.GT.AND P2, PT, R14, 0x1, PT ;  /* 0x000000010e00780c */ /* 0x000fe20003f44270 */
[----:B------:R-:W-:Y:S01]  /*e7f0*/  VIADD R3, R3, 0x1 ;  /* 0x0000000103037836 */ /* 0x000fe20000000000 */
[----:B------:R-:W-:Y:S01]  /*e800*/  UMOV UR22, 0x0 ;  /* 0x0000000000167882 */ /* 0x000fe20000000000 */
[----:B------:R-:W-:Y:S01]  /*e810*/  UIADD3 UR32, UR24, 0x100, URZ ;  /* 0x0000010018207890 */ /* 0x000fe2000fffe03f */
[----:B------:R-:W-:Y:S01]  /*e820*/  VIADD R12, R12, 0x100 ;  /* 0x000001000c0c7836 */ /* 0x000fe20000000000 */
[----:B------:R-:W-:Y:S01]  /*e830*/  UIADD3 UR24, UR24, 0x8100, URZ ;  /* 0x0000810018187890 */ /* 0x000fe2000fffe03f */
[----:B------:R-:W-:Y:S01]  /*e840*/  ISETP.NE.AND P1, PT, R3, 0x2, PT ;  /* 0x000000020300780c */ /* 0x000fe20003f25270 */
[----:B------:R-:W-:-:S02]  /*e850*/  UIADD3 UR16, UR8, 0x20100, URZ ;  /* 0x0002010008107890 */ /* 0x000fc4000fffe03f */
[----:B------:R-:W-:Y:S01]  /*e860*/  UIADD3 UR8, UR8, 0x25100, URZ ;  /* 0x0002510008087890 */ /* 0x000fe2000fffe03f */
[----:B------:R-:W-:Y:S01]  /*e870*/  SEL R5, RZ, 0x1, P1 ;  /* 0x00000001ff057807 */ /* 0x000fe20000800000 */
[----:B------:R-:W-:Y:S01]  /*e880*/  UMOV UR23, 0x10000000 ;  /* 0x1000000000177882 */ /* 0x000fe20000000000 */
[----:B------:R-:W-:Y:S01]  /*e890*/  UMOV UR25, UR33 ;  /* 0x0000002100197c82 */ /* 0x000fe20008000000 */
[----:B------:R-:W-:Y:S01]  /*e8a0*/  UMOV UR28, UR36 ;  /* 0x00000024001c7c82 */ /* 0x000fe20008000000 */
[----:B------:R-:W-:Y:S01]  /*e8b0*/  UMOV UR27, UR35 ;  /* 0x00000023001b7c82 */ /* 0x000fe20008000000 */
[----:B------:R-:W-:Y:S01]  /*e8c0*/  UMOV UR17, UR33 ;  /* 0x0000002100117c82 */ /* 0x000fe20008000000 */
[----:B------:R-:W-:Y:S01]  /*e8d0*/  UMOV UR18, UR34 ;  /* 0x0000002200127c82 */ /* 0x000fe20008000000 */
[----:B------:R-:W-:Y:S01]  /*e8e0*/  UMOV UR20, UR36 ;  /* 0x0000002400147c82 */ /* 0x000fe20008000000 */
[----:B------:R0:W-:Y:S01]  /*e8f0*/  UTMALDG.3D [UR32], [UR14], desc[UR22] ;  /* 0x000016200e0075b4 */ /* 0x0001e20008011000 */
[----:B------:R-:W-:Y:S01]  /*e900*/  UMOV UR9, UR33 ;  /* 0x0000002100097c82 */ /* 0x000fe20008000000 */
[----:B------:R-:W-:Y:S01]  /*e910*/  UMOV UR11, UR19 ;  /* 0x00000013000b7c82 */ /* 0x000fe20008000000 */
[----:B------:R-:W-:Y:S01]  /*e920*/  UMOV UR12, UR36 ;  /* 0x00000024000c7c82 */ /* 0x000fe20008000000 */
[----:B------:R-:W-:Y:S01]  /*e930*/  UMOV UR10, UR26 ;  /* 0x0000001a000a7c82 */ /* 0x000fe20008000000 */
[----:B------:R-:W-:-:S02]  /*e940*/  LOP3.LUT R2, R2, R5, RZ, 0x3c, !PT ;  /* 0x0000000502027212 */ /* 0x000fc400078e3cff */
[----:B------:R-:W-:Y:S01]  /*e950*/  SEL R3, R3, RZ, P1 ;  /* 0x000000ff03037207 */ /* 0x000fe20000800000 */
[----:B------:R0:W-:Y:S01]  /*e960*/  UTMALDG.3D [UR24], [UR14], desc[UR22] ;  /* 0x000016180e0075b4 */ /* 0x0001e20008011000 */
[----:B------:R0:W-:Y:S01]  /*e970*/  UTMALDG.3D [UR16], [UR42], desc[UR22] ;  /* 0x000016102a0075b4 */ /* 0x0001e20008011000 */
[----:B------:R0:W-:Y:S02]  /*e980*/  UTMALDG.3D [UR8], [UR42], desc[UR22] ;  /* 0x000016082a0075b4 */ /* 0x0001e40008011000 */
[----:B0-----:R-:W-:Y:S05]  /*e990*/  @P2 BRA `(.L_x_365) ;  /* 0xfffffffc00142947 */ /* 0x001fea000383ffff */
.L_x_361:
[----:B------:R-:W-:Y:S05]  /*e9a0*/  BSYNC B1 ;  /* 0x0000000000017941 */ /* 0x000fea0003800000 */
.L_x_360:
[----:B------:R-:W-:Y:S01]  /*e9b0*/  LOP3.LUT P4, RZ, R9, 0xff, RZ, 0xc0, !PT ;  /* 0x000000ff09ff7812 */ /* 0x000fe2000788c0ff */
[----:B------:R-:W-:Y:S01]  /*e9c0*/  VIADD R0, R0, UR7 ;  /* 0x0000000700007c36 */ /* 0x000fe20008000000 */
[----:B------:R-:W-:Y:S01]  /*e9d0*/  ULDC.64 UR8, c[0x0][0x650] ;  /* 0x0001940000087ab9 */ /* 0x000fe20000000a00 */
[----:B------:R-:W-:Y:S01]  /*e9e0*/  IMAD.U32 R5, RZ, RZ, UR7 ;  /* 0x00000007ff057e24 */ /* 0x000fe2000f8e00ff */
[----:B------:R-:W-:Y:S01]  /*e9f0*/  BSSY B1, `(.L_x_366) ;  /* 0x0000070000017945 */ /* 0x000fe20003800000 */
[----:B------:R-:W-:Y:S01]  /*ea00*/  IMAD.MOV.U32 R11, RZ, RZ, -0x1 ;  /* 0xffffffffff0b7424 */ /* 0x000fe200078e00ff */
[----:B------:R-:W-:Y:S02]  /*ea10*/  ISETP.GT.U32.AND P1, PT, R0, 0x1, PT ;  /* 0x000000010000780c */ /* 0x000fe40003f24070 */
[----:B------:R-:W-:Y:S02]  /*ea20*/  SHF.R.U32.HI R2, RZ, 0x1, R0 ;  /* 0x00000001ff027819 */ /* 0x000fe40000011600 */
[----:B------:R-:W-:-:S02]  /*ea30*/  ISETP.LT.U32.AND P1, PT, R5, 0x2, P1 ;  /* 0x000000020500780c */ /* 0x000fc40000f21070 */
[----:B------:R-:W-:Y:S01]  /*ea40*/  LOP3.LUT R2, R2, 0x1, RZ, 0xc0, !PT ;  /* 0x0000000102027812 */ /* 0x000fe200078ec0ff */
[----:B------:R-:W0:Y:S01]  /*ea50*/  @P4 S2R R4, SR_CgaCtaId ;  /* 0x0000000000044919 */ /* 0x000e220000008800 */
[----:B------:R-:W-:Y:S02]  /*ea60*/  @P4 MOV R3, 0x400 ;  /* 0x0000040000034802 */ /* 0x000fe40000000f00 */
[----:B------:R-:W-:Y:S01]  /*ea70*/  ISETP.NE.U32.AND P2, PT, R2, 0x1, PT ;  /* 0x000000010200780c */ /* 0x000fe20003f45070 */
[----:B------:R-:W-:Y:S01]  /*ea80*/  IMAD.U32 R2, RZ, RZ, UR7 ;  /* 0x00000007ff027e24 */ /* 0x000fe2000f8e00ff */
[----:B------:R-:W-:Y:S02]  /*ea90*/  LOP3.LUT R0, R0, 0x1, RZ, 0xc0, !PT ;  /* 0x0000000100007812 */ /* 0x000fe400078ec0ff */
[----:B------:R-:W-:Y:S02]  /*eaa0*/  PRMT R9, RZ, 0x7610, R9 ;  /* 0x00007610ff097816 */ /* 0x000fe40000000009 */
[----:B------:R-:W-:-:S04]  /*eab0*/  ISETP.GT.U32.AND P2, PT, R2, 0x1, !P2 ;  /* 0x000000010200780c */ /* 0x000fc80005744070 */
[----:B------:R-:W-:Y:S02]  /*eac0*/  SEL R2, RZ, 0x1, !P2 ;  /* 0x00000001ff027807 */ /* 0x000fe40005000000 */
[----:B0-----:R-:W-:Y:S01]  /*ead0*/  @P4 LEA R3, R4, R3, 0x18 ;  /* 0x0000000304034211 */ /* 0x001fe200078ec0ff */
[----:B------:R-:W-:-:S03]  /*eae0*/  IMAD.MOV.U32 R4, RZ, RZ, -0x1 ;  /* 0xffffffffff047424 */ /* 0x000fc600078e00ff */
[----:B------:R0:W-:Y:S01]  /*eaf0*/  @P4 SYNCS.ARRIVE.TRANS64.A1T0 RZ, [R3+URZ+0x38], RZ ;  /* 0x000038ff03ff49a7 */ /* 0x0001e2000810003f */
[----:B------:R-:W-:-:S04]  /*eb00*/  IADD3 R16, P4, R16, UR30, RZ ;  /* 0x0000001e10107c10 */ /* 0x000fc8000ff9e0ff */
[----:B------:R-:W-:Y:S02]  /*eb10*/  IADD3.X R17, R17, UR13, RZ, P4, !PT ;  /* 0x0000000d11117c10 */ /* 0x000fe4000a7fe4ff */
[----:B------:R-:W-:Y:S02]  /*eb20*/  ISETP.GE.U32.AND P4, PT, R16, UR8, PT ;  /* 0x0000000810007c0c */ /* 0x000fe4000bf86070 */
[----:B0-----:R-:W-:Y:S02]  /*eb30*/  SEL R3, RZ, 0x1, !P1 ;  /* 0x00000001ff037807 */ /* 0x001fe40004800000 */
[----:B------:R-:W-:Y:S02]  /*eb40*/  ISETP.GE.U32.AND.EX P1, PT, R17, UR9, PT, P4 ;  /* 0x0000000911007c0c */ /* 0x000fe4000bf26140 */
[----:B------:R-:W-:Y:S01]  /*eb50*/  LOP3.LUT R8, R2, R8, R3, 0x96, !PT ;  /* 0x0000000802087212 */ /* 0x000fe200078e9603 */
[----:B------:R-:W-:Y:S01]  /*eb60*/  IMAD.MOV.U32 R3, RZ, RZ, -0x1 ;  /* 0xffffffffff037424 */ /* 0x000fe200078e00ff */
[----:B------:R-:W-:-:S09]  /*eb70*/  PRMT R2, RZ, 0x7610, R2 ;  /* 0x00007610ff027816 */ /* 0x000fd20000000002 */
[----:B------:R-:W-:Y:S05]  /*eb80*/  @P1 BRA `(.L_x_367) ;  /* 0x0000000400581947 */ /* 0x000fea0003800000 */
[----:B------:R-:W-:Y:S01]  /*eb90*/  ULDC.64 UR8, c[0x0][0x628] ;  /* 0x00018a0000087ab9 */ /* 0x000fe20000000a00 */
[----:B------:R-:W0:Y:S01]  /*eba0*/  S2R R12, SR_CTAID.X ;  /* 0x00000000000c7919 */ /* 0x000e220000002500 */
[----:B------:R-:W-:Y:S01]  /*ebb0*/  ISETP.NE.U32.AND P1, PT, RZ, UR8, PT ;  /* 0x00000008ff007c0c */ /* 0x000fe2000bf25070 */
[----:B------:R-:W-:Y:S01]  /*ebc0*/  ULDC UR11, c[0x0][0x630] ;  /* 0x00018c00000b7ab9 */ /* 0x000fe20000000800 */
[----:B------:R-:W-:Y:S01]  /*ebd0*/  IMAD.MOV.U32 R2, RZ, RZ, R16 ;  /* 0x000000ffff027224 */ /* 0x000fe200078e0010 */
[----:B------:R-:W1:Y:S01]  /*ebe0*/  S2R R10, SR_CTAID.Y ;  /* 0x00000000000a7919 */ /* 0x000e620000002600 */
[----:B------:R-:W-:Y:S01]  /*ebf0*/  ISETP.NE.AND.EX P1, PT, RZ, UR9, PT, P1 ;  /* 0x00000009ff007c0c */ /* 0x000fe2000bf25310 */
[----:B------:R-:W-:-:S12]  /*ec00*/  IMAD.MOV.U32 R3, RZ, RZ, R17 ;  /* 0x000000ffff037224 */ /* 0x000fd800078e0011 */
[----:B------:R-:W-:Y:S05]  /*ec10*/  @!P1 BRA `(.L_x_368) ;  /* 0x0000000000289947 */ /* 0x000fea0003800000 */
[----:B------:R-:W-:Y:S02]  /*ec20*/  ULDC UR10, c[0x0][0x634] ;  /* 0x00018d00000a7ab9 */ /* 0x000fe40000000800 */
[----:B------:R-:W-:-:S05]  /*ec30*/  IADD3 R7, P1, R16, UR10, RZ ;  /* 0x0000000a10077c10 */ /* 0x000fca000ff3e0ff */
[----:B------:R-:W-:-:S04]  /*ec40*/  IMAD.X R11, RZ, RZ, R17, P1 ;  /* 0x000000ffff0b7224 */ /* 0x000fc800008e0611 */
[----:B------:R-:W-:-:S04]  /*ec50*/  IMAD.WIDE.U32 R4, R11, UR8, RZ ;  /* 0x000000080b047c25 */ /* 0x000fc8000f8e00ff */
[----:B------:R-:W-:-:S04]  /*ec60*/  IMAD.WIDE.U32 R4, P1, R7, UR9, R4 ;  /* 0x0000000907047c25 */ /* 0x000fc8000f820004 */
[----:B------:R-:W-:-:S04]  /*ec70*/  IMAD.WIDE.U32 R6, R7, UR8, RZ ;  /* 0x0000000807067c25 */ /* 0x000fc8000f8e00ff */
[----:B------:R-:W-:Y:S01]  /*ec80*/  IMAD.X R3, RZ, RZ, RZ, P1 ;  /* 0x000000ffff037224 */ /* 0x000fe200008e06ff */
[----:B------:R-:W-:Y:S01]  /*ec90*/  IADD3 RZ, P1, R7, R4, RZ ;  /* 0x0000000407ff7210 */ /* 0x000fe20007f3e0ff */
[----:B------:R-:W-:-:S04]  /*eca0*/  IMAD.MOV.U32 R2, RZ, RZ, R5 ;  /* 0x000000ffff027224 */ /* 0x000fc800078e0005 */
[----:B------:R-:W-:-:S08]  /*ecb0*/  IMAD.WIDE.U32.X R2, R11, UR9, R2, P1 ;  /* 0x000000090b027c25 */ /* 0x000fd000088e0402 */
.L_x_368:
[--C-:B------:R-:W-:Y:S01]  /*ecc0*/  SHF.R.U64 R11, R2, UR11, R3.reuse ;  /* 0x0000000b020b7c19 */ /* 0x100fe20008001203 */
[----:B------:R-:W-:Y:S01]  /*ecd0*/  ULDC.64 UR8, c[0x0][0x620] ;  /* 0x0001880000087ab9 */ /* 0x000fe20000000a00 */
[----:B------:R-:W-:Y:S01]  /*ece0*/  SHF.R.U32.HI R2, RZ, UR11, R3 ;  /* 0x0000000bff027c19 */ /* 0x000fe20008011603 */
[----:B------:R-:W2:Y:S01]  /*ecf0*/  LDC R7, c[0x0][0x144] ;  /* 0x00005100ff077b82 */ /* 0x000ea20000000800 */
[----:B------:R-:W-:Y:S01]  /*ed00*/  IADD3 R5, P1, RZ, -R11, RZ ;  /* 0x8000000bff057210 */ /* 0x000fe20007f3e0ff */
[----:B------:R-:W-:Y:S01]  /*ed10*/  ULDC.64 UR14, c[0x0][0x640] ;  /* 0x00019000000e7ab9 */ /* 0x000fe20000000a00 */
[----:B------:R-:W-:Y:S01]  /*ed20*/  ULDC UR10, c[0x0][0x608] ;  /* 0x00018200000a7ab9 */ /* 0x000fe20000000800 */
[----:B------:R-:W-:Y:S02]  /*ed30*/  UISETP.NE.AND UP0, UPT, UR39, URZ, UPT ;  /* 0x0000003f2700728c */ /* 0x000fe4000bf05270 */
[----:B------:R-:W-:Y:S01]  /*ed40*/  IMAD.X R2, RZ, RZ, ~R2, P1 ;  /* 0x000000ffff027224 */ /* 0x000fe200008e0e02 */
[----:B------:R-:W-:Y:S01]  /*ed50*/  ISETP.NE.U32.AND P1, PT, RZ, UR14, PT ;  /* 0x0000000eff007c0c */ /* 0x000fe2000bf25070 */
[----:B------:R-:W3:Y:S02]  /*ed60*/  LDC R15, c[0x0][0x148] ;  /* 0x00005200ff0f7b82 */ /* 0x000ee40000000800 */
[----:B------:R-:W-:Y:S01]  /*ed70*/  IMAD R4, R2, UR8, RZ ;  /* 0x0000000802047c24 */ /* 0x000fe2000f8e02ff */
[----:B------:R-:W-:Y:S01]  /*ed80*/  ISETP.NE.AND.EX P1, PT, RZ, UR15, PT, P1 ;  /* 0x0000000fff007c0c */ /* 0x000fe2000bf25310 */
[----:B------:R-:W-:Y:S01]  /*ed90*/  IMAD.WIDE.U32 R2, R5, UR8, R16 ;  /* 0x0000000805027c25 */ /* 0x000fe2000f8e0010 */
[----:B------:R-:W-:Y:S01]  /*eda0*/  ULDC UR8, c[0x0][0x150] ;  /* 0x0000540000087ab9 */ /* 0x000fe20000000800 */
[----:B------:R-:W-:-:S02]  /*edb0*/  PLOP3.LUT P2, PT, PT, PT, UP0, 0x80, 0x0 ;  /* 0x000000000000781c */ /* 0x000fc40003f4f008 */
[----:B------:R-:W-:Y:S01]  /*edc0*/  IMAD R5, R5, UR9, R4 ;  /* 0x0000000905057c24 */ /* 0x000fe2000f8e0204 */
[----:B0-----:R-:W-:Y:S01]  /*edd0*/  I2FP.F32.U32 R4, R12 ;  /* 0x0000000c00047245 */ /* 0x001fe20000201000 */
[----:B------:R-:W-:Y:S02]  /*ede0*/  ULDC UR9, c[0x0][0x154] ;  /* 0x0000550000097ab9 */ /* 0x000fe40000000800 */
[----:B------:R-:W-:Y:S02]  /*edf0*/  IMAD.IADD R3, R3, 0x1, R5 ;  /* 0x0000000103037824 */ /* 0x000fe400078e0205 */
[----:B------:R-:W-:Y:S01]  /*ee00*/  FMUL R4, R4, UR8 ;  /* 0x0000000804047c20 */ /* 0x000fe20008400000 */
[----:B------:R-:W-:Y:S02]  /*ee10*/  ULDC UR8, c[0x0][0x618] ;  /* 0x0001860000087ab9 */ /* 0x000fe40000000800 */
[--C-:B------:R-:W-:Y:S02]  /*ee20*/  SHF.R.U64 R13, R2, UR8, R3.reuse ;  /* 0x00000008020d7c19 */ /* 0x100fe40008001203 */
[----:B-1----:R-:W-:Y:S01]  /*ee30*/  I2FP.F32.U32 R2, R10 ;  /* 0x0000000a00027245 */ /* 0x002fe20000201000 */
[----:B------:R-:W0:Y:S04]  /*ee40*/  F2I.U32.TRUNC.NTZ R4, R4 ;  /* 0x0000000400047305 */ /* 0x000e28000020f000 */
[----:B------:R-:W-:Y:S01]  /*ee50*/  FMUL R5, R2, UR9 ;  /* 0x0000000902057c20 */ /* 0x000fe20008400000 */
[----:B------:R-:W-:Y:S01]  /*ee60*/  SHF.R.U32.HI R2, RZ, UR8, R3 ;  /* 0x00000008ff027c19 */ /* 0x000fe20008011603 */
[----:B------:R-:W-:-:S02]  /*ee70*/  ULDC UR8, c[0x0][0x658] ;  /* 0x0001960000087ab9 */ /* 0x000fc40000000800 */
[----:B------:R1:W4:Y:S01]  /*ee80*/  F2I.U32.TRUNC.NTZ R20, R5 ;  /* 0x0000000500147305 */ /* 0x000322000020f000 */
[--C-:B------:R-:W-:Y:S02]  /*ee90*/  SHF.R.U64 R18, R13, UR10, R2.reuse ;  /* 0x0000000a0d127c19 */ /* 0x100fe40008001202 */
[----:B------:R-:W-:-:S04]  /*eea0*/  SHF.R.U32.HI R3, RZ, UR10, R2 ;  /* 0x0000000aff037c19 */ /* 0x000fc80008011602 */
[--C-:B------:R-:W-:Y:S01]  /*eeb0*/  SHF.R.U64 R14, R18, UR8, R3.reuse ;  /* 0x00000008120e7c19 */ /* 0x100fe20008001203 */
[----:B0-----:R-:W-:Y:S01]  /*eec0*/  IMAD.MOV R4, RZ, RZ, -R4 ;  /* 0x000000ffff047224 */ /* 0x001fe200078e0a04 */
[----:B------:R-:W-:-:S03]  /*eed0*/  SHF.R.U32.HI R3, RZ, UR8, R3 ;  /* 0x00000008ff037c19 */ /* 0x000fc60008011603 */
[----:B--2---:R-:W-:Y:S02]  /*eee0*/  IMAD R12, R7, R4, R12 ;  /* 0x00000004070c7224 */ /* 0x004fe400078e020c */
[----:B------:R-:W-:Y:S01]  /*eef0*/  IMAD.MOV.U32 R2, RZ, RZ, R14 ;  /* 0x000000ffff027224 */ /* 0x000fe200078e000e */
[----:B-1--4-:R-:W-:Y:S06]  /*ef00*/  @!P1 BRA `(.L_x_369) ;  /* 0x0000000000289947 */ /* 0x012fec0003800000 */
        /* <DEDUP_REMOVED lines=10> */
.L_x_369:
[----:B------:R-:W-:Y:S01]  /*efb0*/  ULDC UR8, c[0x0][0x648] ;  /* 0x0001920000087ab9 */ /* 0x000fe20000000800 */
[----:B------:R-:W-:Y:S01]  /*efc0*/  IMAD.MOV R20, RZ, RZ, -R20 ;  /* 0x000000ffff147224 */ /* 0x000fe200078e0a14 */
[----:B------:R-:W-:Y:S01]  /*efd0*/  SHF.R.U64 R3, R2, UR8, R3 ;  /* 0x0000000802037c19 */ /* 0x000fe20008001203 */
[----:B------:R-:W-:Y:S01]  /*efe0*/  ULDC UR8, c[0x0][0x638] ;  /* 0x00018e0000087ab9 */ /* 0x000fe20000000800 */
[----:B------:R-:W-:Y:S01]  /*eff0*/  LOP3.LUT R2, R18, UR6, RZ, 0xc0, !PT ;  /* 0x0000000612027c12 */ /* 0x000fe2000f8ec0ff */
[----:B------:R-:W-:Y:S01]  /*f000*/  UISETP.NE.AND UP0, UPT, UR39, URZ, UPT ;  /* 0x0000003f2700728c */ /* 0x000fe2000bf05270 */
[----:B------:R-:W-:Y:S01]  /*f010*/  LOP3.LUT R13, R13, UR4, RZ, 0xc0, !PT ;  /* 0x000000040d0d7c12 */ /* 0x000fe2000f8ec0ff */
[----:B------:R-:W-:Y:S01]  /*f020*/  IMAD.MOV R5, RZ, RZ, -R3 ;  /* 0x000000ffff057224 */ /* 0x000fe200078e0a03 */
[----:B------:R-:W-:Y:S01]  /*f030*/  ULDC UR9, c[0x0][0x610] ;  /* 0x0001840000097ab9 */ /* 0x000fe20000000800 */
[----:B---3--:R-:W-:Y:S02]  /*f040*/  @P2 IMAD R12, R15, R20, R10 ;  /* 0x000000140f0c2224 */ /* 0x008fe400078e020a */
[----:B------:R-:W-:Y:S01]  /*f050*/  IMAD R3, R3, UR5, R2 ;  /* 0x0000000503037c24 */ /* 0x000fe2000f8e0202 */
[----:B------:R-:W-:Y:S01]  /*f060*/  PLOP3.LUT P1, PT, PT, PT, UP0, 0x40, 0x0 ;  /* 0x000000000000781c */ /* 0x000fe20003f2e808 */
[----:B------:R-:W-:Y:S01]  /*f070*/  IMAD R14, R5, UR8, R14 ;  /* 0x00000008050e7c24 */ /* 0x000fe2000f8e020e */
[----:B------:R-:W-:Y:S01]  /*f080*/  ULDC UR8, c[0x0][0x600] ;  /* 0x0001800000087ab9 */ /* 0x000fe20000000800 */
[----:B------:R-:W-:Y:S01]  /*f090*/  IMAD R3, R3, UR9, R12 ;  /* 0x0000000903037c24 */ /* 0x000fe2000f8e020c */
[----:B------:R-:W-:Y:S01]  /*f0a0*/  PLOP3.LUT P2, PT, PT, PT, UP0, 0x40, 0x0 ;  /* 0x000000000000781c */ /* 0x000fe20003f4e808 */
[----:B------:R-:W-:-:S02]  /*f0b0*/  IMAD R14, R14, UR8, R13 ;  /* 0x000000080e0e7c24 */ /* 0x000fc4000f8e020d */
[----:B------:R-:W-:-:S03]  /*f0c0*/  IMAD.MOV.U32 R2, RZ, RZ, 0x1 ;  /* 0x00000001ff027424 */ /* 0x000fc600078e00ff */
[----:B------:R-:W-:Y:S02]  /*f0d0*/  SEL R4, R14, R3, P1 ;  /* 0x000000030e047207 */ /* 0x000fe40000800000 */
[----:B------:R-:W-:-:S07]  /*f0e0*/  SEL R3, R3, R14, P2 ;  /* 0x0000000e03037207 */ /* 0x000fce0001000000 */
.L_x_367:
[----:B------:R-:W-:Y:S05]  /*f0f0*/  BSYNC B1 ;  /* 0x0000000000017941 */ /* 0x000fea0003800000 */
.L_x_366:
[----:B------:R-:W-:-:S13]  /*f100*/  LOP3.LUT P1, RZ, R2, 0xff, RZ, 0xc0, !PT ;  /* 0x000000ff02ff7812 */ /* 0x000fda000782c0ff */
[----:B------:R-:W-:Y:S05]  /*f110*/  @P1 BRA `(.L_x_370) ;  /* 0xfffffff400001947 */ /* 0x000fea000383ffff */
[----:B------:R-:W-:Y:S05]  /*f120*/  BSYNC B0 ;  /* 0x0000000000007941 */ /* 0x000fea0003800000 */
.L_x_358:
[----:B------:R-:W-:-:S03]  /*f130*/  UMOV UR8, 0xffffffff ;  /* 0xffffffff00087882 */ /* 0x000fc60000000000 */
[----:B------:R-:W-:Y:S05]  /*f140*/  BRA.DIV UR8, `(.L_x_371) ;  /* 0x0000000208d07947 */ /* 0x000fea000b800000 */
[----:B------:R-:W-:-:S13]  /*f150*/  ELECT P6, URZ, PT ;  /* 0x00000000003f782f */ /* 0x000fda00038c0000 */
.L_x_383:
[----:B------:R-:W-:Y:S04]  /*f160*/  BSSY B0, `(.L_x_372) ;  /* 0x000001a000007945 */ /* 0x000fe80003800000 */
[----:B------:R-:W-:Y:S05]  /*f170*/  @!P6 BRA `(.L_x_373) ;  /* 0x000000000060e947 */ /* 0x000fea0003800000 */
[----:B------:R-:W-:-:S04]  /*f180*/  ULOP3.LUT UR8, UR38, 0x2, URZ, 0xfc, !UPT ;  /* 0x0000000226087892 */ /* 0x000fc8000f8efc3f */
[----:B------:R-:W-:-:S06]  /*f190*/  UISETP.NE.AND UP0, UPT, UR8, 0x3, UPT ;  /* 0x000000030800788c */ /* 0x000fcc000bf05270 */
[----:B------:R-:W-:-:S13]  /*f1a0*/  PLOP3.LUT P0, PT, PT, PT, UP0, 0x80, 0x0 ;  /* 0x000000000000781c */ /* 0x000fda0003f0f008 */
[----:B------:R-:W-:Y:S05]  /*f1b0*/  @!P0 BRA `(.L_x_374) ;  /* 0x0000000000048947 */ /* 0x000fea0003800000 */
[----:B------:R-:W-:Y:S01]  /*f1c0*/  BPT.TRAP 0x1 ;  /* 0x000000040000795c */ /* 0x000fe20000300000 */
.L_x_374:
[----:B------:R-:W0:Y:S01]  /*f1d0*/  S2R R3, SR_CgaCtaId ;  /* 0x0000000000037919 */ /* 0x000e220000008800 */
[----:B------:R-:W-:-:S04]  /*f1e0*/  MOV R2, 0x400 ;  /* 0x0000040000027802 */ /* 0x000fc80000000f00 */
[----:B0-----:R-:W-:Y:S02]  /*f1f0*/  LEA R3, R3, R2, 0x18 ;  /* 0x0000000203037211 */ /* 0x001fe400078ec0ff */
[----:B------:R-:W-:-:S03]  /*f200*/  SHF.L.U32 R2, R8, 0x1f, RZ ;  /* 0x0000001f08027819 */ /* 0x000fc600000006ff */
[----:B------:R-:W-:-:S04]  /*f210*/  VIADD R3, R3, 0x10 ;  /* 0x0000001003037836 */ /* 0x000fc80000000000 */
[C---:B------:R-:W-:Y:S02]  /*f220*/  IMAD R7, R0.reuse, 0x8, R3 ;  /* 0x0000000800077824 */ /* 0x040fe400078e0203 */
[----:B------:R-:W-:Y:S02]  /*f230*/  VIADD R0, R0, 0x1 ;  /* 0x0000000100007836 */ /* 0x000fe40000000000 */
[----:B------:R-:W0:Y:S03]  /*f240*/  SYNCS.PHASECHK.TRANS64.TRYWAIT P0, [R7+URZ], R2 ;  /* 0x00000002070075a7 */ /* 0x000e26000800017f */
[----:B------:R-:W-:-:S04]  /*f250*/  ISETP.NE.AND P1, PT, R0, 0x2, PT ;  /* 0x000000020000780c */ /* 0x000fc80003f25270 */
[----:B------:R-:W-:Y:S02]  /*f260*/  SEL R5, RZ, 0x1, P1 ;  /* 0x00000001ff057807 */ /* 0x000fe40000800000 */
[----:B------:R-:W-:Y:S02]  /*f270*/  SEL R0, R0, RZ, P1 ;  /* 0x000000ff00007207 */ /* 0x000fe40000800000 */
[----:B------:R-:W-:Y:S01]  /*f280*/  LOP3.LUT R5, R8, R5, RZ, 0x3c, !PT ;  /* 0x0000000508057212 */ /* 0x000fe200078e3cff */
[----:B0-----:R-:W-:Y:S06]  /*f290*/  @!P0 BRA `(.L_x_375) ;  /* 0x00000000009c8947 */ /* 0x001fec0003800000 */
.L_x_384:
[----:B------:R-:W-:Y:S01]  /*f2a0*/  IMAD R3, R0, 0x8, R3 ;  /* 0x0000000800037824 */ /* 0x000fe200078e0203 */
[----:B------:R-:W-:-:S07]  /*f2b0*/  SHF.L.U32 R0, R5, 0x1f, RZ ;  /* 0x0000001f05007819 */ /* 0x000fce00000006ff */
.L_x_376:
[----:B-1----:R1:W2:Y:S02]  /*f2c0*/  SYNCS.PHASECHK.TRANS64.TRYWAIT P0, [R3+URZ], R0 ;  /* 0x00000000030075a7 */ /* 0x0022a4000800017f */
[----:B--2---:R-:W-:Y:S05]  /*f2d0*/  @!P0 NANOSLEEP.SYNCS 0x989680 ;  /* 0x009896800000895d */ /* 0x004fea0003900000 */
[----:B------:R-:W2:Y:S02]  /*f2e0*/  @!P0 SYNCS.PHASECHK.TRANS64 P0, [R3+URZ], R0 ;  /* 0x00000000030085a7 */ /* 0x000ea4000800007f */
[----:B--2---:R-:W-:Y:S05]  /*f2f0*/  @!P0 BRA `(.L_x_376) ;  /* 0xfffffffc00f08947 */ /* 0x004fea000383ffff */
.L_x_373:
[----:B------:R-:W-:Y:S05]  /*f300*/  BSYNC B0 ;  /* 0x0000000000007941 */ /* 0x000fea0003800000 */
.L_x_372:
[----:B------:R-:W-:Y:S05]  /*f310*/  EXIT ;  /* 0x000000000000794d */ /* 0x000fea0003800000 */
.L_x_17:
[----:B---3--:R3:W4:Y:S02]  /*f320*/  SYNCS.PHASECHK.TRANS64.TRYWAIT P1, [R3+URZ], R0 ;  /* 0x00000000030075a7 */ /* 0x008724000802017f */
[----:B----4-:R-:W-:Y:S05]  /*f330*/  @!P1 NANOSLEEP.SYNCS 0x989680 ;  /* 0x009896800000995d */ /* 0x010fea0003900000 */
[----:B------:R-:W4:Y:S02]  /*f340*/  @!P1 SYNCS.PHASECHK.TRANS64 P1, [R3+URZ], R0 ;  /* 0x00000000030095a7 */ /* 0x000f24000802007f */
[----:B----4-:R-:W-:Y:S05]  /*f350*/  @!P1 BRA `(.L_x_17) ;  /* 0xfffffffc00f09947 */ /* 0x010fea000383ffff */
[----:B------:R-:W-:Y:S05]  /*f360*/  BRA `(.L_x_16) ;  /* 0xffffff20001c7947 */ /* 0x000fea000383ffff */
.L_x_22:
[----:B---3--:R3:W4:Y:S02]  /*f370*/  SYNCS.PHASECHK.TRANS64.TRYWAIT P1, [R3+URZ], R0 ;  /* 0x00000000030075a7 */ /* 0x008724000802017f */
[----:B----4-:R-:W-:Y:S05]  /*f380*/  @!P1 NANOSLEEP.SYNCS 0x989680 ;  /* 0x009896800000995d */ /* 0x010fea0003900000 */
[----:B------:R-:W4:Y:S02]  /*f390*/  @!P1 SYNCS.PHASECHK.TRANS64 P1, [R3+URZ], R0 ;  /* 0x00000000030095a7 */ /* 0x000f24000802007f */
[----:B----4-:R-:W-:Y:S05]  /*f3a0*/  @!P1 BRA `(.L_x_22) ;  /* 0xfffffffc00f09947 */ /* 0x010fea000383ffff */
[----:B------:R-:W-:Y:S05]  /*f3b0*/  BRA `(.L_x_21) ;  /* 0xffffff40003c7947 */ /* 0x000fea000383ffff */
.L_x_359:
[----:B------:R-:W-:Y:S01]  /*f3c0*/  BSSY B1, `(.L_x_377) ;  /* 0x0000006000017945 */ /* 0x000fe20003800000 */
[----:B------:R-:W-:-:S07]  /*f3d0*/  IMAD.MOV.U32 R15, RZ, RZ, -0x1 ;  /* 0xffffffffff0f7424 */ /* 0x000fce00078e00ff */
[----:B------:R-:W-:Y:S05]  /*f3e0*/  WARPSYNC.COLLECTIVE R15, `(.L_x_378) ;  /* 0x000000000f0c7348 */ /* 0x000fea0003c00000 */
[----:B------:R-:W-:Y:S02]  /*f3f0*/  ELECT P6, UR62, PT ;  /* 0x00000000003e782f */ /* 0x000fe400038c0000 */
[----:B------:R-:W-:Y:S01]  /*f400*/  MOV R14, UR62 ;  /* 0x0000003e000e7c02 */ /* 0x000fe20008000f00 */
[----:B------:R-:W-:Y:S10]  /*f410*/  ENDCOLLECTIVE ;  /* 0x000000000000791b */ /* 0x000ff40003800000 */
.L_x_378:
[----:B------:R-:W-:Y:S05]  /*f420*/  BSYNC B1 ;  /* 0x0000000000017941 */ /* 0x000fea0003800000 */
.L_x_377:
[----:B------:R-:W-:Y:S05]  /*f430*/  BRA `(.L_x_379) ;  /* 0xfffffff000447947 */ /* 0x000fea000383ffff */
.L_x_362:
[----:B-1----:R1:W2:Y:S02]  /*f440*/  SYNCS.PHASECHK.TRANS64.TRYWAIT P1, [R13+URZ+0x10], R4 ;  /* 0x000010040d0075a7 */ /* 0x0022a4000802017f */
[----:B--2---:R-:W-:Y:S05]  /*f450*/  @!P1 NANOSLEEP.SYNCS 0x989680 ;  /* 0x009896800000995d */ /* 0x004fea0003900000 */
[----:B------:R-:W2:Y:S02]  /*f460*/  @!P1 SYNCS.PHASECHK.TRANS64 P1, [R13+URZ+0x10], R4 ;  /* 0x000010040d0095a7 */ /* 0x000ea4000802007f */
[----:B--2---:R-:W-:Y:S05]  /*f470*/  @!P1 BRA `(.L_x_362) ;  /* 0xfffffffc00f09947 */ /* 0x004fea000383ffff */
[----:B------:R-:W-:Y:S05]  /*f480*/  BRA `(.L_x_380) ;  /* 0xfffffff000787947 */ /* 0x000fea000383ffff */
.L_x_371:
[----:B------:R-:W-:Y:S01]  /*f490*/  BSSY B0, `(.L_x_381) ;  /* 0x0000006000007945 */ /* 0x000fe20003800000 */
[----:B------:R-:W-:-:S07]  /*f4a0*/  IMAD.MOV.U32 R15, RZ, RZ, -0x1 ;  /* 0xffffffffff0f7424 */ /* 0x000fce00078e00ff */
[----:B------:R-:W-:Y:S05]  /*f4b0*/  WARPSYNC.COLLECTIVE R15, `(.L_x_382) ;  /* 0x000000000f0c7348 */ /* 0x000fea0003c00000 */
[----:B------:R-:W-:Y:S02]  /*f4c0*/  ELECT P6, UR62, PT ;  /* 0x00000000003e782f */ /* 0x000fe400038c0000 */
[----:B------:R-:W-:Y:S01]  /*f4d0*/  MOV R14, UR62 ;  /* 0x0000003e000e7c02 */ /* 0x000fe20008000f00 */
[----:B------:R-:W-:Y:S10]  /*f4e0*/  ENDCOLLECTIVE ;  /* 0x000000000000791b */ /* 0x000ff40003800000 */
.L_x_382:
[----:B------:R-:W-:Y:S05]  /*f4f0*/  BSYNC B0 ;  /* 0x0000000000007941 */ /* 0x000fea0003800000 */
.L_x_381:
[----:B------:R-:W-:Y:S05]  /*f500*/  BRA `(.L_x_383) ;  /* 0xfffffffc00147947 */ /* 0x000fea000383ffff */
.L_x_375:
[----:B0-----:R0:W1:Y:S02]  /*f510*/  SYNCS.PHASECHK.TRANS64.TRYWAIT P0, [R7+URZ], R2 ;  /* 0x00000002070075a7 */ /* 0x001064000800017f */
[----:B-1----:R-:W-:Y:S05]  /*f520*/  @!P0 NANOSLEEP.SYNCS 0x989680 ;  /* 0x009896800000895d */ /* 0x002fea0003900000 */
[----:B------:R-:W1:Y:S02]  /*f530*/  @!P0 SYNCS.PHASECHK.TRANS64 P0, [R7+URZ], R2 ;  /* 0x00000002070085a7 */ /* 0x000e64000800007f */
[----:B-1----:R-:W-:Y:S05]  /*f540*/  @!P0 BRA `(.L_x_375) ;  /* 0xfffffffc00f08947 */ /* 0x002fea000383ffff */
[----:B------:R-:W-:Y:S05]  /*f550*/  BRA `(.L_x_384) ;  /* 0xfffffffc00507947 */ /* 0x000fea000383ffff */
.L_x_385:
[----:B------:R-:W-:-:S00]  /*f560*/  BRA `(.L_x_385) ;  /* 0xfffffffc00fc7947 */ /* 0x000fc0000383ffff */
[----:B------:R-:W-:-:S00]  /*f570*/  NOP ;  /* 0x0000000000007918 */ /* 0x000fc00000000000 */
        /* <DEDUP_REMOVED lines=8> */
.L_x_386:


//--------------------- .nv.global.init           --------------------------
	.section	.nv.global.init,"aw",@progbits
.nv.global.init:
	.type		$str$22,@object
	.size		$str$22,($str$23 - $str$22)
$str$22:
        /*0000*/ 	.byte	0x6b, 0x5f, 0x74, 0x69, 0x6c, 0x65, 0x5f, 0x63, 0x6f, 0x75, 0x6e, 0x74, 0x20, 0x3e, 0x3d, 0x20
        /*0010*/ 	.byte	0x31, 0x00
	.type		$str$23,@object
	.size		$str$23,(__unnamed_1 - $str$23)
$str$23:
        /*0012*/ 	.byte	0x2f, 0x74, 0x6d, 0x70, 0x2f, 0x63, 0x75, 0x74, 0x6c, 0x61, 0x73, 0x73, 0x5f, 0x73, 0x77, 0x65
        /*0022*/ 	.byte	0x65, 0x70, 0x5f, 0x73, 0x72, 0x63, 0x2f, 0x69, 0x6e, 0x63, 0x6c, 0x75, 0x64, 0x65, 0x2f, 0x63
        /*0032*/ 	.byte	0x75, 0x74, 0x6c, 0x61, 0x73, 0x73, 0x2f, 0x67, 0x65, 0x6d, 0x6d, 0x2f, 0x63, 0x6f, 0x6c, 0x6c
        /*0042*/ 	.byte	0x65, 0x63, 0x74, 0x69, 0x76, 0x65, 0x2f, 0x73, 0x6d, 0x39, 0x30, 0x5f, 0x6d, 0x6d, 0x61, 0x5f
        /*0052*/ 	.byte	0x74, 0x6d, 0x61, 0x5f, 0x67, 0x6d, 0x6d, 0x61, 0x5f, 0x73, 0x73, 0x5f, 0x77, 0x61, 0x72, 0x70
        /*0062*/ 	.byte	0x73, 0x70, 0x65, 0x63, 0x69, 0x61, 0x6c, 0x69, 0x7a, 0x65, 0x64, 0x2e, 0x68, 0x70, 0x70, 0x00
	.type		__unnamed_1,@object
	.size		__unnamed_1,(.L_0 - __unnamed_1)
__unnamed_1:
        /*0072*/ 	.byte	0x76, 0x6f, 0x69, 0x64, 0x20, 0x63, 0x75, 0x74, 0x6c, 0x61, 0x73, 0x73, 0x3a, 0x3a, 0x67, 0x65
        /* <DEDUP_REMOVED lines=172> */
        /*0b42*/ 	.byte	0x69, 0x74, 0x79, 0x5d, 0x00
.L_0:


//--------------------- .nv.shared._ZN7cutlass13device_kernelINS_4gemm6kernel13GemmUniversalIN4cute5tupleIJiiiiEEENS1_10collective13CollectiveMmaINS1_34MainloopSm90TmaGmmaWarpSpecializedILi2ENS5_IJNS4_1CILi1EEESB_SB_EEENS1_35KernelTmaWarpSpecializedCooperativeEEENS5_IJNSA_ILi256EEENSA_ILi160EEESF_EEEaNS5_IJlSB_lEEEaSI_NS4_8TiledMMAINS4_8MMA_AtomIJNS4_4SM904GMMA26MMA_64x32x32_S32S8S8_SS_TNEEEENS4_6LayoutINS5_IJNSA_ILi2EEESB_SB_EEENS5_IJSB_NSA_ILi0EEESS_EEEEENS5_IJNS4_10UnderscoreESV_SV_EEEEENS4_13SM90_TMA_LOADENS4_14ComposedLayoutINS4_7SwizzleILi3ELi4ELi3EEENS4_18smem_ptr_flag_bitsILi8EEENSP_INS5_IJNSA_ILi8EEENSA_ILi128EEEEEENS5_IJS15_SB_EEEEEEEvNS4_8identityESY_S19_vS1A_EENS_8epilogue10collective6detail29Sm90TmaWarpSpecializedAdapterINS1D_15DefaultEpilogueIaSI_SI_NS1C_6thread17LinearCombinationIaLi1EiiLNS1H_9ScaleType4KindE0ELNS_15FloatRoundStyleE2EaEENS1_15EpilogueDefaultEEEEEvvEEEEvNT_6ParamsE --------------------------
	.section	.nv.shared._ZN7cutlass13device_kernelINS_4gemm6kernel13GemmUniversalIN4cute5tupleIJiiiiEEENS1_10collective13CollectiveMmaINS1_34MainloopSm90TmaGmmaWarpSpecializedILi2ENS5_IJNS4_1CILi1EEESB_SB_EEENS1_35KernelTmaWarpSpecializedCooperativeEEENS5_IJNSA_ILi256EEENSA_ILi160EEESF_EEEaNS5_IJlSB_lEEEaSI_NS4_8TiledMMAINS4_8MMA_AtomIJNS4_4SM904GMMA26MMA_64x32x32_S32S8S8_SS_TNEEEENS4_6LayoutINS5_IJNSA_ILi2EEESB_SB_EEENS5_IJSB_NSA_ILi0EEESS_EEEEENS5_IJNS4_10UnderscoreESV_SV_EEEEENS4_13SM90_TMA_LOADENS4_14ComposedLayoutINS4_7SwizzleILi3ELi4ELi3EEENS4_18smem_ptr_flag_bitsILi8EEENSP_INS5_IJNSA_ILi8EEENSA_ILi128EEEEEENS5_IJS15_SB_EEEEEEEvNS4_8identityESY_S19_vS1A_EENS_8epilogue10collective6detail29Sm90TmaWarpSpecializedAdapterINS1D_15DefaultEpilogueIaSI_SI_NS1C_6thread17LinearCombinationIaLi1EiiLNS1H_9ScaleType4KindE0ELNS_15FloatRoundStyleE2EaEENS1_15EpilogueDefaultEEEEEvvEEEEvNT_6ParamsE,"aw",@nobits
	.sectionflags	@""
	.align	16
	.zero		1024


//--------------------- .nv.shared.reserved.0     --------------------------
	.section	.nv.shared.reserved.0,"aw",@nobits
	.weak		__nv_reservedSMEM_offset_0_alias
	.size		__nv_reservedSMEM_offset_0_alias, 0, 0
	.other		__nv_reservedSMEM_offset_0_alias,@"STO_CUDA_RESERVED_SHARED STV_DEFAULT"
__nv_reservedSMEM_offset_0_alias:
	.zero		0


//--------------------- .nv.global                --------------------------
	.section	.nv.global,"aw",@nobits
.nv.global:
	.type		_ZN39_INTERNAL_12756004_4_k_cu_65483451_72714cute1_E,@object
	.size		_ZN39_INTERNAL_12756004_4_k_cu_65483451_72714cute1_E,(_ZN39_INTERNAL_12756004_4_k_cu_65483451_72714cuda3std3__45__cpo6cbeginE - _ZN39_INTERNAL_12756004_4_k_cu_65483451_72714cute1_E)
_ZN39_INTERNAL_12756004_4_k_cu_65483451_72714cute1_E:
	.zero		1
	.type		_ZN39_INTERNAL_12756004_4_k_cu_65483451_72714cuda3std3__45__cpo6cbeginE,@object
	.size		_ZN39_INTERNAL_12756004_4_k_cu_65483451_72714cuda3std3__45__cpo6cbeginE,(_ZN39_INTERNAL_12756004_4_k_cu_65483451_72714cuda3std3__48in_placeE - _ZN39_INTERNAL_12756004_4_k_cu_65483451_72714cuda3std3__45__cpo6cbeginE)
_ZN39_INTERNAL_12756004_4_k_cu_65483451_72714cuda3std3__45__cpo6cbeginE:
	.zero		1
	.type		_ZN39_INTERNAL_12756004_4_k_cu_65483451_72714cuda3std3__48in_placeE,@object
	.size		_ZN39_INTERNAL_12756004_4_k_cu_65483451_72714cuda3std3__48in_placeE,(_ZN39_INTERNAL_12756004_4_k_cu_65483451_72714cuda3std6ranges3__45__cpo9iter_moveE - _ZN39_INTERNAL_12756004_4_k_cu_65483451_72714cuda3std3__48in_placeE)
_ZN39_INTERNAL_12756004_4_k_cu_65483451_72714cuda3std3__48in_placeE:
	.zero		1
	.type		_ZN39_INTERNAL_12756004_4_k_cu_65483451_72714cuda3std6ranges3__45__cpo9iter_moveE,@object
	.size		_ZN39_INTERNAL_12756004_4_k_cu_65483451_72714cuda3std6ranges3__45__cpo9iter_moveE,(_ZN39_INTERNAL_12756004_4_k_cu_65483451_72714cuda3std3__45__cpo5beginE - _ZN39_INTERNAL_12756004_4_k_cu_65483451_72714cuda3std6ranges3__45__cpo9iter_moveE)
_ZN39_INTERNAL_12756004_4_k_cu_65483451_72714cuda3std6ranges3__45__cpo9iter_moveE:
	.zero		1
	.type		_ZN39_INTERNAL_12756004_4_k_cu_65483451_72714cuda3std3__45__cpo5beginE,@object
	.size		_ZN39_INTERNAL_12756004_4_k_cu_65483451_72714cuda3std3__45__cpo5beginE,(_ZN39_INTERNAL_12756004_4_k_cu_65483451_72714cuda3std3__441_GLOBAL__N__12756004_4_k_cu_65483451_72716ignoreE - _ZN39_INTERNAL_12756004_4_k_cu_65483451_72714cuda3std3__45__cpo5beginE)
_ZN39_INTERNAL_12756004_4_k_cu_65483451_72714cuda3std3__45__cpo5beginE:
	.zero		1
	.type		_ZN39_INTERNAL_12756004_4_k_cu_65483451_72714cuda3std3__441_GLOBAL__N__12756004_4_k_cu_65483451_72716ignoreE,@object
	.size		_ZN39_INTERNAL_12756004_4_k_cu_65483451_72714cuda3std3__441_GLOBAL__N__12756004_4_k_cu_65483451_72716ignoreE,(_ZN39_INTERNAL_12756004_4_k_cu_65483451_72714cute7productE - _ZN39_INTERNAL_12756004_4_k_cu_65483451_72714cuda3std3__441_GLOBAL__N__12756004_4_k_cu_65483451_72716ignoreE)
_ZN39_INTERNAL_12756004_4_k_cu_65483451_72714cuda3std3__441_GLOBAL__N__12756004_4_k_cu_65483451_72716ignoreE:
	.zero		1
	.type		_ZN39_INTERNAL_12756004_4_k_cu_65483451_72714cute7productE,@object
	.size		_ZN39_INTERNAL_12756004_4_k_cu_65483451_72714cute7productE,(_ZN39_INTERNAL_12756004_4_k_cu_65483451_72714cuda3std3__45__cpo3endE - _ZN39_INTERNAL_12756004_4_k_cu_65483451_72714cute7productE)
_ZN39_INTERNAL_12756004_4_k_cu_65483451_72714cute7productE:
	.zero		1
	.type		_ZN39_INTERNAL_12756004_4_k_cu_65483451_72714cuda3std3__45__cpo3endE,@object
	.size		_ZN39_INTERNAL_12756004_4_k_cu_65483451_72714cuda3std3__45__cpo3endE,(_ZN39_INTERNAL_12756004_4_k_cu_65483451_72714cuda3std3__419piecewise_constructE - _ZN39_INTERNAL_12756004_4_k_cu_65483451_72714cuda3std3__45__cpo3endE)
_ZN39_INTERNAL_12756004_4_k_cu_65483451_72714cuda3std3__45__cpo3endE:
	.zero		1
	.type		_ZN39_INTERNAL_12756004_4_k_cu_65483451_72714cuda3std3__419piecewise_constructE,@object
	.size		_ZN39_INTERNAL_12756004_4_k_cu_65483451_72714cuda3std3__419piecewise_constructE,(_ZN39_INTERNAL_12756004_4_k_cu_65483451_72714cuda3std3__45__cpo4cendE - _ZN39_INTERNAL_12756004_4_k_cu_65483451_72714cuda3std3__419piecewise_constructE)
_ZN39_INTERNAL_12756004_4_k_cu_65483451_72714cuda3std3__419piecewise_constructE:
	.zero		1
	.type		_ZN39_INTERNAL_12756004_4_k_cu_65483451_72714cuda3std3__45__cpo4cendE,@object
	.size		_ZN39_INTERNAL_12756004_4_k_cu_65483451_72714cuda3std3__45__cpo4cendE,(_ZN39_INTERNAL_12756004_4_k_cu_65483451_72714cuda3std6ranges3__45__cpo4swapE - _ZN39_INTERNAL_12756004_4_k_cu_65483451_72714cuda3std3__45__cpo4cendE)
_ZN39_INTERNAL_12756004_4_k_cu_65483451_72714cuda3std3__45__cpo4cendE:
	.zero		1
	.type		_ZN39_INTERNAL_12756004_4_k_cu_65483451_72714cuda3std6ranges3__45__cpo4swapE,@object
	.size		_ZN39_INTERNAL_12756004_4_k_cu_65483451_72714cuda3std6ranges3__45__cpo4swapE,(.L_8 - _ZN39_INTERNAL_12756004_4_k_cu_65483451_72714cuda3std6ranges3__45__cpo4swapE)
_ZN39_INTERNAL_12756004_4_k_cu_65483451_72714cuda3std6ranges3__45__cpo4swapE:
	.zero		1
.L_8:


//--------------------- .nv.constant0._ZN7cutlass13device_kernelINS_4gemm6kernel13GemmUniversalIN4cute5tupleIJiiiiEEENS1_10collective13CollectiveMmaINS1_34MainloopSm90TmaGmmaWarpSpecializedILi2ENS5_IJNS4_1CILi1EEESB_SB_EEENS1_35KernelTmaWarpSpecializedCooperativeEEENS5_IJNSA_ILi256EEENSA_ILi160EEESF_EEEaNS5_IJlSB_lEEEaSI_NS4_8TiledMMAINS4_8MMA_AtomIJNS4_4SM904GMMA26MMA_64x32x32_S32S8S8_SS_TNEEEENS4_6LayoutINS5_IJNSA_ILi2EEESB_SB_EEENS5_IJSB_NSA_ILi0EEESS_EEEEENS5_IJNS4_10UnderscoreESV_SV_EEEEENS4_13SM90_TMA_LOADENS4_14ComposedLayoutINS4_7SwizzleILi3ELi4ELi3EEENS4_18smem_ptr_flag_bitsILi8EEENSP_INS5_IJNSA_ILi8EEENSA_ILi128EEEEEENS5_IJS15_SB_EEEEEEEvNS4_8identityESY_S19_vS1A_EENS_8epilogue10collective6detail29Sm90TmaWarpSpecializedAdapterINS1D_15DefaultEpilogueIaSI_SI_NS1C_6thread17LinearCombinationIaLi1EiiLNS1H_9ScaleType4KindE0ELNS_15FloatRoundStyleE2EaEENS1_15EpilogueDefaultEEEEEvvEEEEvNT_6ParamsE --------------------------
	.section	.nv.constant0._ZN7cutlass13device_kernelINS_4gemm6kernel13GemmUniversalIN4cute5tupleIJiiiiEEENS1_10collective13CollectiveMmaINS1_34MainloopSm90TmaGmmaWarpSpecializedILi2ENS5_IJNS4_1CILi1EEESB_SB_EEENS1_35KernelTmaWarpSpecializedCooperativeEEENS5_IJNSA_ILi256EEENSA_ILi160EEESF_EEEaNS5_IJlSB_lEEEaSI_NS4_8TiledMMAINS4_8MMA_AtomIJNS4_4SM904GMMA26MMA_64x32x32_S32S8S8_SS_TNEEEENS4_6LayoutINS5_IJNSA_ILi2EEESB_SB_EEENS5_IJSB_NSA_ILi0EEESS_EEEEENS5_IJNS4_10UnderscoreESV_SV_EEEEENS4_13SM90_TMA_LOADENS4_14ComposedLayoutINS4_7SwizzleILi3ELi4ELi3EEENS4_18smem_ptr_flag_bitsILi8EEENSP_INS5_IJNSA_ILi8EEENSA_ILi128EEEEEENS5_IJS15_SB_EEEEEEEvNS4_8identityESY_S19_vS1A_EENS_8epilogue10collective6detail29Sm90TmaWarpSpecializedAdapterINS1D_15DefaultEpilogueIaSI_SI_NS1C_6thread17LinearCombinationIaLi1EiiLNS1H_9ScaleType4KindE0ELNS_15FloatRoundStyleE2EaEENS1_15EpilogueDefaultEEEEEvvEEEEvNT_6ParamsE,"a",@progbits
	.sectionflags	@""
	.align	4
.nv.constant0._ZN7cutlass13device_kernelINS_4gemm6kernel13GemmUniversalIN4cute5tupleIJiiiiEEENS1_10collective13CollectiveMmaINS1_34MainloopSm90TmaGmmaWarpSpecializedILi2ENS5_IJNS4_1CILi1EEESB_SB_EEENS1_35KernelTmaWarpSpecializedCooperativeEEENS5_IJNSA_ILi256EEENSA_ILi160EEESF_EEEaNS5_IJlSB_lEEEaSI_NS4_8TiledMMAINS4_8MMA_AtomIJNS4_4SM904GMMA26MMA_64x32x32_S32S8S8_SS_TNEEEENS4_6LayoutINS5_IJNSA_ILi2EEESB_SB_EEENS5_IJSB_NSA_ILi0EEESS_EEEEENS5_IJNS4_10UnderscoreESV_SV_EEEEENS4_13SM90_TMA_LOADENS4_14ComposedLayoutINS4_7SwizzleILi3ELi4ELi3EEENS4_18smem_ptr_flag_bitsILi8EEENSP_INS5_IJNSA_ILi8EEENSA_ILi128EEEEEENS5_IJS15_SB_EEEEEEEvNS4_8identityESY_S19_vS1A_EENS_8epilogue10collective6detail29Sm90TmaWarpSpecializedAdapterINS1D_15DefaultEpilogueIaSI_SI_NS1C_6thread17LinearCombinationIaLi1EiiLNS1H_9ScaleType4KindE0ELNS_15FloatRoundStyleE2EaEENS1_15EpilogueDefaultEEEEEvvEEEEvNT_6ParamsE:
	.zero		1664


//--------------------- SYMBOLS --------------------------

	.type		.nv.reservedSmem.offset0,@object
	.size		.nv.reservedSmem.offset0,0x4
	.type		__assertfail,@function
